//
// Generated by NVIDIA NVVM Compiler
//
// Compiler Build ID: CL-36424714
// Cuda compilation tools, release 13.0, V13.0.88
// Based on NVVM 20.0.0
//

.version 9.0
.target sm_100
.address_size 64

	// .globl	transpose_back_kernel

.visible .entry transpose_back_kernel(
	.param .u64 .ptr .align 1 transpose_back_kernel_param_0,
	.param .u64 .ptr .align 1 transpose_back_kernel_param_1,
	.param .u64 .ptr .align 1 transpose_back_kernel_param_2,
	.param .u64 .ptr .align 1 transpose_back_kernel_param_3,
	.param .u64 .ptr .align 1 transpose_back_kernel_param_4,
	.param .u64 .ptr .align 1 transpose_back_kernel_param_5,
	.param .u32 transpose_back_kernel_param_6,
	.param .u64 transpose_back_kernel_param_7
)
{
	.local .align 16 .b8 	__local_depot0[96];
	.reg .b64 	%SP;
	.reg .b64 	%SPL;
	.reg .pred 	%p<34>;
	.reg .b32 	%r<142>;
	.reg .b32 	%f<3>;
	.reg .b64 	%rd<460>;

	mov.u64 	%SPL, __local_depot0;
	ld.param.u64 	%rd151, [transpose_back_kernel_param_2];
	ld.param.u64 	%rd152, [transpose_back_kernel_param_3];
	ld.param.u64 	%rd153, [transpose_back_kernel_param_4];
	ld.param.u64 	%rd154, [transpose_back_kernel_param_5];
	ld.param.u32 	%r37, [transpose_back_kernel_param_6];
	ld.param.u64 	%rd155, [transpose_back_kernel_param_7];
	cvta.to.global.u64 	%rd1, %rd151;
	cvta.to.global.u64 	%rd2, %rd152;
	cvta.to.global.u64 	%rd3, %rd154;
	cvta.to.global.u64 	%rd4, %rd153;
	add.u64 	%rd5, %SPL, 0;
	mov.u32 	%r38, %ctaid.x;
	mov.u32 	%r39, %ntid.x;
	mul.wide.u32 	%rd157, %r38, %r39;
	mov.u32 	%r40, %tid.x;
	cvt.u64.u32 	%rd158, %r40;
	add.s64 	%rd416, %rd157, %rd158;
	setp.ge.s64 	%p1, %rd416, %rd155;
	@%p1 bra 	$L__BB0_48;
	setp.lt.s32 	%p2, %r37, 1;
	mov.b64 	%rd458, 0;
	mov.u64 	%rd459, %rd458;
	@%p2 bra 	$L__BB0_47;
	and.b32  	%r1, %r37, 7;
	setp.lt.u32 	%p3, %r37, 8;
	mov.u32 	%r134, %r37;
	@%p3 bra 	$L__BB0_7;
	add.s32 	%r137, %r37, -4;
	and.b32  	%r41, %r37, 2147483640;
	neg.s32 	%r136, %r41;
$L__BB0_4:
	.pragma "nounroll";
	add.s32 	%r20, %r137, 3;
	mul.wide.u32 	%rd160, %r20, 8;
	add.s64 	%rd161, %rd1, %rd160;
	ld.global.nc.u64 	%rd61, [%rd161];
	or.b64  	%rd162, %rd416, %rd61;
	and.b64  	%rd163, %rd162, -4294967296;
	setp.ne.s64 	%p4, %rd163, 0;
	@%p4 bra 	$L__BB0_49;
	cvt.u32.u64 	%r42, %rd61;
	cvt.u32.u64 	%r43, %rd416;
	div.u32 	%r44, %r43, %r42;
	mul.lo.s32 	%r45, %r44, %r42;
	sub.s32 	%r46, %r43, %r45;
	cvt.u64.u32 	%rd424, %r44;
	cvt.u64.u32 	%rd425, %r46;
	bra.uni 	$L__BB0_50;
$L__BB0_6:
	add.s32 	%r134, %r137, 4;
$L__BB0_7:
	setp.eq.s32 	%p13, %r1, 0;
	@%p13 bra 	$L__BB0_36;
	and.b32  	%r6, %r37, 3;
	setp.lt.u32 	%p14, %r1, 4;
	@%p14 bra 	$L__BB0_22;
	add.s32 	%r7, %r134, -1;
	mul.wide.u32 	%rd216, %r7, 8;
	add.s64 	%rd217, %rd1, %rd216;
	ld.global.nc.u64 	%rd8, [%rd217];
	or.b64  	%rd218, %rd416, %rd8;
	and.b64  	%rd219, %rd218, -4294967296;
	setp.ne.s64 	%p15, %rd219, 0;
	@%p15 bra 	$L__BB0_11;
	cvt.u32.u64 	%r82, %rd8;
	cvt.u32.u64 	%r83, %rd416;
	div.u32 	%r84, %r83, %r82;
	mul.lo.s32 	%r85, %r84, %r82;
	sub.s32 	%r86, %r83, %r85;
	cvt.u64.u32 	%rd408, %r84;
	cvt.u64.u32 	%rd409, %r86;
	bra.uni 	$L__BB0_12;
$L__BB0_11:
	div.s64 	%rd408, %rd416, %rd8;
	mul.lo.s64 	%rd220, %rd408, %rd8;
	sub.s64 	%rd409, %rd416, %rd220;
$L__BB0_12:
	add.s64 	%rd222, %rd5, %rd216;
	st.local.u64 	[%rd222], %rd409;
	add.s32 	%r8, %r134, -2;
	mul.wide.u32 	%rd223, %r8, 8;
	add.s64 	%rd224, %rd1, %rd223;
	ld.global.nc.u64 	%rd15, [%rd224];
	or.b64  	%rd225, %rd408, %rd15;
	and.b64  	%rd226, %rd225, -4294967296;
	setp.ne.s64 	%p16, %rd226, 0;
	@%p16 bra 	$L__BB0_14;
	cvt.u32.u64 	%r87, %rd15;
	cvt.u32.u64 	%r88, %rd408;
	div.u32 	%r89, %r88, %r87;
	mul.lo.s32 	%r90, %r89, %r87;
	sub.s32 	%r91, %r88, %r90;
	cvt.u64.u32 	%rd410, %r89;
	cvt.u64.u32 	%rd411, %r91;
	bra.uni 	$L__BB0_15;
$L__BB0_14:
	div.s64 	%rd410, %rd408, %rd15;
	mul.lo.s64 	%rd227, %rd410, %rd15;
	sub.s64 	%rd411, %rd408, %rd227;
$L__BB0_15:
	add.s64 	%rd229, %rd5, %rd223;
	st.local.u64 	[%rd229], %rd411;
	add.s32 	%r9, %r134, -3;
	mul.wide.u32 	%rd230, %r9, 8;
	add.s64 	%rd231, %rd1, %rd230;
	ld.global.nc.u64 	%rd22, [%rd231];
	or.b64  	%rd232, %rd410, %rd22;
	and.b64  	%rd233, %rd232, -4294967296;
	setp.ne.s64 	%p17, %rd233, 0;
	@%p17 bra 	$L__BB0_17;
	cvt.u32.u64 	%r92, %rd22;
	cvt.u32.u64 	%r93, %rd410;
	div.u32 	%r94, %r93, %r92;
	mul.lo.s32 	%r95, %r94, %r92;
	sub.s32 	%r96, %r93, %r95;
	cvt.u64.u32 	%rd412, %r94;
	cvt.u64.u32 	%rd413, %r96;
	bra.uni 	$L__BB0_18;
$L__BB0_17:
	div.s64 	%rd412, %rd410, %rd22;
	mul.lo.s64 	%rd234, %rd412, %rd22;
	sub.s64 	%rd413, %rd410, %rd234;
$L__BB0_18:
	add.s64 	%rd236, %rd5, %rd230;
	st.local.u64 	[%rd236], %rd413;
	add.s32 	%r134, %r134, -4;
	mul.wide.u32 	%rd237, %r134, 8;
	add.s64 	%rd238, %rd1, %rd237;
	ld.global.nc.u64 	%rd29, [%rd238];
	or.b64  	%rd239, %rd412, %rd29;
	and.b64  	%rd240, %rd239, -4294967296;
	setp.ne.s64 	%p18, %rd240, 0;
	@%p18 bra 	$L__BB0_20;
	cvt.u32.u64 	%r97, %rd29;
	cvt.u32.u64 	%r98, %rd412;
	div.u32 	%r99, %r98, %r97;
	mul.lo.s32 	%r100, %r99, %r97;
	sub.s32 	%r101, %r98, %r100;
	cvt.u64.u32 	%rd416, %r99;
	cvt.u64.u32 	%rd415, %r101;
	bra.uni 	$L__BB0_21;
$L__BB0_20:
	div.s64 	%rd416, %rd412, %rd29;
	mul.lo.s64 	%rd241, %rd416, %rd29;
	sub.s64 	%rd415, %rd412, %rd241;
$L__BB0_21:
	add.s64 	%rd243, %rd5, %rd237;
	st.local.u64 	[%rd243], %rd415;
$L__BB0_22:
	setp.eq.s32 	%p19, %r6, 0;
	@%p19 bra 	$L__BB0_36;
	setp.eq.s32 	%p20, %r6, 1;
	@%p20 bra 	$L__BB0_31;
	add.s32 	%r12, %r134, -1;
	mul.wide.u32 	%rd244, %r12, 8;
	add.s64 	%rd245, %rd1, %rd244;
	ld.global.nc.u64 	%rd37, [%rd245];
	or.b64  	%rd246, %rd416, %rd37;
	and.b64  	%rd247, %rd246, -4294967296;
	setp.ne.s64 	%p21, %rd247, 0;
	@%p21 bra 	$L__BB0_26;
	cvt.u32.u64 	%r102, %rd37;
	cvt.u32.u64 	%r103, %rd416;
	div.u32 	%r104, %r103, %r102;
	mul.lo.s32 	%r105, %r104, %r102;
	sub.s32 	%r106, %r103, %r105;
	cvt.u64.u32 	%rd417, %r104;
	cvt.u64.u32 	%rd418, %r106;
	bra.uni 	$L__BB0_27;
$L__BB0_26:
	div.s64 	%rd417, %rd416, %rd37;
	mul.lo.s64 	%rd248, %rd417, %rd37;
	sub.s64 	%rd418, %rd416, %rd248;
$L__BB0_27:
	add.s64 	%rd250, %rd5, %rd244;
	st.local.u64 	[%rd250], %rd418;
	add.s32 	%r134, %r134, -2;
	mul.wide.u32 	%rd251, %r134, 8;
	add.s64 	%rd252, %rd1, %rd251;
	ld.global.nc.u64 	%rd44, [%rd252];
	or.b64  	%rd253, %rd417, %rd44;
	and.b64  	%rd254, %rd253, -4294967296;
	setp.ne.s64 	%p22, %rd254, 0;
	@%p22 bra 	$L__BB0_29;
	cvt.u32.u64 	%r107, %rd44;
	cvt.u32.u64 	%r108, %rd417;
	div.u32 	%r109, %r108, %r107;
	mul.lo.s32 	%r110, %r109, %r107;
	sub.s32 	%r111, %r108, %r110;
	cvt.u64.u32 	%rd416, %r109;
	cvt.u64.u32 	%rd420, %r111;
	bra.uni 	$L__BB0_30;
$L__BB0_29:
	div.s64 	%rd416, %rd417, %rd44;
	mul.lo.s64 	%rd255, %rd416, %rd44;
	sub.s64 	%rd420, %rd417, %rd255;
$L__BB0_30:
	add.s64 	%rd257, %rd5, %rd251;
	st.local.u64 	[%rd257], %rd420;
$L__BB0_31:
	and.b32  	%r112, %r37, 1;
	setp.eq.b32 	%p23, %r112, 1;
	not.pred 	%p24, %p23;
	@%p24 bra 	$L__BB0_36;
	add.s32 	%r15, %r134, -1;
	mul.wide.u32 	%rd258, %r15, 8;
	add.s64 	%rd259, %rd1, %rd258;
	ld.global.nc.u64 	%rd52, [%rd259];
	or.b64  	%rd260, %rd416, %rd52;
	and.b64  	%rd261, %rd260, -4294967296;
	setp.ne.s64 	%p25, %rd261, 0;
	@%p25 bra 	$L__BB0_34;
	cvt.u32.u64 	%r113, %rd52;
	cvt.u32.u64 	%r114, %rd416;
	rem.u32 	%r115, %r114, %r113;
	cvt.u64.u32 	%rd422, %r115;
	bra.uni 	$L__BB0_35;
$L__BB0_34:
	rem.s64 	%rd422, %rd416, %rd52;
$L__BB0_35:
	add.s64 	%rd263, %rd5, %rd258;
	st.local.u64 	[%rd263], %rd422;
$L__BB0_36:
	setp.lt.u32 	%p26, %r37, 8;
	mov.b64 	%rd459, 0;
	mov.b32 	%r139, 0;
	mov.u64 	%rd458, %rd459;
	@%p26 bra 	$L__BB0_39;
	and.b32  	%r139, %r37, 2147483640;
	neg.s32 	%r138, %r139;
	add.s64 	%rd443, %rd5, 32;
	add.s64 	%rd442, %rd4, 32;
	add.s64 	%rd441, %rd3, 16;
	add.s64 	%rd440, %rd2, 32;
	mov.b64 	%rd459, 0;
$L__BB0_38:
	.pragma "nounroll";
	ld.local.v2.u64 	{%rd267, %rd268}, [%rd443+-32];
	ld.global.nc.u64 	%rd269, [%rd442+-32];
	mad.lo.s64 	%rd270, %rd269, %rd267, %rd459;
	ld.global.nc.u32 	%r117, [%rd441+-16];
	mul.wide.s32 	%rd271, %r117, 8;
	add.s64 	%rd272, %rd5, %rd271;
	ld.local.u64 	%rd273, [%rd272];
	ld.global.nc.u64 	%rd274, [%rd440+-32];
	mad.lo.s64 	%rd275, %rd274, %rd273, %rd458;
	ld.global.nc.u64 	%rd276, [%rd442+-24];
	mad.lo.s64 	%rd277, %rd276, %rd268, %rd270;
	ld.global.nc.u32 	%r118, [%rd441+-12];
	mul.wide.s32 	%rd278, %r118, 8;
	add.s64 	%rd279, %rd5, %rd278;
	ld.local.u64 	%rd280, [%rd279];
	ld.global.nc.u64 	%rd281, [%rd440+-24];
	mad.lo.s64 	%rd282, %rd281, %rd280, %rd275;
	ld.local.v2.u64 	{%rd283, %rd284}, [%rd443+-16];
	ld.global.nc.u64 	%rd285, [%rd442+-16];
	mad.lo.s64 	%rd286, %rd285, %rd283, %rd277;
	ld.global.nc.u32 	%r119, [%rd441+-8];
	mul.wide.s32 	%rd287, %r119, 8;
	add.s64 	%rd288, %rd5, %rd287;
	ld.local.u64 	%rd289, [%rd288];
	ld.global.nc.u64 	%rd290, [%rd440+-16];
	mad.lo.s64 	%rd291, %rd290, %rd289, %rd282;
	ld.global.nc.u64 	%rd292, [%rd442+-8];
	mad.lo.s64 	%rd293, %rd292, %rd284, %rd286;
	ld.global.nc.u32 	%r120, [%rd441+-4];
	mul.wide.s32 	%rd294, %r120, 8;
	add.s64 	%rd295, %rd5, %rd294;
	ld.local.u64 	%rd296, [%rd295];
	ld.global.nc.u64 	%rd297, [%rd440+-8];
	mad.lo.s64 	%rd298, %rd297, %rd296, %rd291;
	ld.local.v2.u64 	{%rd299, %rd300}, [%rd443];
	ld.global.nc.u64 	%rd301, [%rd442];
	mad.lo.s64 	%rd302, %rd301, %rd299, %rd293;
	ld.global.nc.u32 	%r121, [%rd441];
	mul.wide.s32 	%rd303, %r121, 8;
	add.s64 	%rd304, %rd5, %rd303;
	ld.local.u64 	%rd305, [%rd304];
	ld.global.nc.u64 	%rd306, [%rd440];
	mad.lo.s64 	%rd307, %rd306, %rd305, %rd298;
	ld.global.nc.u64 	%rd308, [%rd442+8];
	mad.lo.s64 	%rd309, %rd308, %rd300, %rd302;
	ld.global.nc.u32 	%r122, [%rd441+4];
	mul.wide.s32 	%rd310, %r122, 8;
	add.s64 	%rd311, %rd5, %rd310;
	ld.local.u64 	%rd312, [%rd311];
	ld.global.nc.u64 	%rd313, [%rd440+8];
	mad.lo.s64 	%rd314, %rd313, %rd312, %rd307;
	ld.local.v2.u64 	{%rd315, %rd316}, [%rd443+16];
	ld.global.nc.u64 	%rd317, [%rd442+16];
	mad.lo.s64 	%rd318, %rd317, %rd315, %rd309;
	ld.global.nc.u32 	%r123, [%rd441+8];
	mul.wide.s32 	%rd319, %r123, 8;
	add.s64 	%rd320, %rd5, %rd319;
	ld.local.u64 	%rd321, [%rd320];
	ld.global.nc.u64 	%rd322, [%rd440+16];
	mad.lo.s64 	%rd323, %rd322, %rd321, %rd314;
	ld.global.nc.u64 	%rd324, [%rd442+24];
	mad.lo.s64 	%rd459, %rd324, %rd316, %rd318;
	ld.global.nc.u32 	%r124, [%rd441+12];
	mul.wide.s32 	%rd325, %r124, 8;
	add.s64 	%rd326, %rd5, %rd325;
	ld.local.u64 	%rd327, [%rd326];
	ld.global.nc.u64 	%rd328, [%rd440+24];
	mad.lo.s64 	%rd458, %rd328, %rd327, %rd323;
	add.s32 	%r138, %r138, 8;
	add.s64 	%rd443, %rd443, 64;
	add.s64 	%rd442, %rd442, 64;
	add.s64 	%rd441, %rd441, 32;
	add.s64 	%rd440, %rd440, 64;
	setp.ne.s32 	%p27, %r138, 0;
	@%p27 bra 	$L__BB0_38;
$L__BB0_39:
	setp.eq.s32 	%p28, %r1, 0;
	@%p28 bra 	$L__BB0_47;
	and.b32  	%r32, %r37, 3;
	setp.lt.u32 	%p29, %r1, 4;
	@%p29 bra 	$L__BB0_42;
	mul.wide.u32 	%rd330, %r139, 8;
	add.s64 	%rd331, %rd5, %rd330;
	ld.local.u64 	%rd332, [%rd331];
	add.s64 	%rd333, %rd4, %rd330;
	ld.global.nc.u64 	%rd334, [%rd333];
	mad.lo.s64 	%rd335, %rd334, %rd332, %rd459;
	mul.wide.u32 	%rd336, %r139, 4;
	add.s64 	%rd337, %rd3, %rd336;
	ld.global.nc.u32 	%r125, [%rd337];
	mul.wide.s32 	%rd338, %r125, 8;
	add.s64 	%rd339, %rd5, %rd338;
	ld.local.u64 	%rd340, [%rd339];
	add.s64 	%rd341, %rd2, %rd330;
	ld.global.nc.u64 	%rd342, [%rd341];
	mad.lo.s64 	%rd343, %rd342, %rd340, %rd458;
	ld.local.u64 	%rd344, [%rd331+8];
	ld.global.nc.u64 	%rd345, [%rd333+8];
	mad.lo.s64 	%rd346, %rd345, %rd344, %rd335;
	ld.global.nc.u32 	%r126, [%rd337+4];
	mul.wide.s32 	%rd347, %r126, 8;
	add.s64 	%rd348, %rd5, %rd347;
	ld.local.u64 	%rd349, [%rd348];
	ld.global.nc.u64 	%rd350, [%rd341+8];
	mad.lo.s64 	%rd351, %rd350, %rd349, %rd343;
	ld.local.u64 	%rd352, [%rd331+16];
	ld.global.nc.u64 	%rd353, [%rd333+16];
	mad.lo.s64 	%rd354, %rd353, %rd352, %rd346;
	ld.global.nc.u32 	%r127, [%rd337+8];
	mul.wide.s32 	%rd355, %r127, 8;
	add.s64 	%rd356, %rd5, %rd355;
	ld.local.u64 	%rd357, [%rd356];
	ld.global.nc.u64 	%rd358, [%rd341+16];
	mad.lo.s64 	%rd359, %rd358, %rd357, %rd351;
	ld.local.u64 	%rd360, [%rd331+24];
	ld.global.nc.u64 	%rd361, [%rd333+24];
	mad.lo.s64 	%rd459, %rd361, %rd360, %rd354;
	ld.global.nc.u32 	%r128, [%rd337+12];
	mul.wide.s32 	%rd362, %r128, 8;
	add.s64 	%rd363, %rd5, %rd362;
	ld.local.u64 	%rd364, [%rd363];
	ld.global.nc.u64 	%rd365, [%rd341+24];
	mad.lo.s64 	%rd458, %rd365, %rd364, %rd359;
	add.s32 	%r139, %r139, 4;
$L__BB0_42:
	setp.eq.s32 	%p30, %r32, 0;
	@%p30 bra 	$L__BB0_47;
	setp.eq.s32 	%p31, %r32, 1;
	@%p31 bra 	$L__BB0_45;
	mul.wide.u32 	%rd367, %r139, 8;
	add.s64 	%rd368, %rd5, %rd367;
	ld.local.u64 	%rd369, [%rd368];
	add.s64 	%rd370, %rd4, %rd367;
	ld.global.nc.u64 	%rd371, [%rd370];
	mad.lo.s64 	%rd372, %rd371, %rd369, %rd459;
	mul.wide.u32 	%rd373, %r139, 4;
	add.s64 	%rd374, %rd3, %rd373;
	ld.global.nc.u32 	%r129, [%rd374];
	mul.wide.s32 	%rd375, %r129, 8;
	add.s64 	%rd376, %rd5, %rd375;
	ld.local.u64 	%rd377, [%rd376];
	add.s64 	%rd378, %rd2, %rd367;
	ld.global.nc.u64 	%rd379, [%rd378];
	mad.lo.s64 	%rd380, %rd379, %rd377, %rd458;
	ld.local.u64 	%rd381, [%rd368+8];
	ld.global.nc.u64 	%rd382, [%rd370+8];
	mad.lo.s64 	%rd459, %rd382, %rd381, %rd372;
	ld.global.nc.u32 	%r130, [%rd374+4];
	mul.wide.s32 	%rd383, %r130, 8;
	add.s64 	%rd384, %rd5, %rd383;
	ld.local.u64 	%rd385, [%rd384];
	ld.global.nc.u64 	%rd386, [%rd378+8];
	mad.lo.s64 	%rd458, %rd386, %rd385, %rd380;
	add.s32 	%r139, %r139, 2;
$L__BB0_45:
	and.b32  	%r131, %r37, 1;
	setp.eq.b32 	%p32, %r131, 1;
	not.pred 	%p33, %p32;
	@%p33 bra 	$L__BB0_47;
	mul.wide.u32 	%rd387, %r139, 8;
	add.s64 	%rd388, %rd5, %rd387;
	ld.local.u64 	%rd389, [%rd388];
	add.s64 	%rd390, %rd4, %rd387;
	ld.global.nc.u64 	%rd391, [%rd390];
	mad.lo.s64 	%rd459, %rd391, %rd389, %rd459;
	mul.wide.u32 	%rd392, %r139, 4;
	add.s64 	%rd393, %rd3, %rd392;
	ld.global.nc.u32 	%r132, [%rd393];
	mul.wide.s32 	%rd394, %r132, 8;
	add.s64 	%rd395, %rd5, %rd394;
	ld.local.u64 	%rd396, [%rd395];
	add.s64 	%rd397, %rd2, %rd387;
	ld.global.nc.u64 	%rd398, [%rd397];
	mad.lo.s64 	%rd458, %rd398, %rd396, %rd458;
$L__BB0_47:
	ld.param.u64 	%rd406, [transpose_back_kernel_param_1];
	ld.param.u64 	%rd405, [transpose_back_kernel_param_0];
	cvta.to.global.u64 	%rd399, %rd406;
	shl.b64 	%rd400, %rd459, 2;
	add.s64 	%rd401, %rd399, %rd400;
	cvta.to.global.u64 	%rd402, %rd405;
	shl.b64 	%rd403, %rd458, 2;
	add.s64 	%rd404, %rd402, %rd403;
	ld.global.nc.f32 	%f1, [%rd404];
	atom.global.add.f32 	%f2, [%rd401], %f1;
$L__BB0_48:
	ret;
$L__BB0_49:
	div.s64 	%rd424, %rd416, %rd61;
	mul.lo.s64 	%rd164, %rd424, %rd61;
	sub.s64 	%rd425, %rd416, %rd164;
$L__BB0_50:
	add.s64 	%rd166, %rd5, %rd160;
	st.local.u64 	[%rd166], %rd425;
	add.s32 	%r21, %r137, 2;
	mul.wide.u32 	%rd167, %r21, 8;
	add.s64 	%rd168, %rd1, %rd167;
	ld.global.nc.u64 	%rd68, [%rd168];
	or.b64  	%rd169, %rd424, %rd68;
	and.b64  	%rd170, %rd169, -4294967296;
	setp.ne.s64 	%p5, %rd170, 0;
	@%p5 bra 	$L__BB0_52;
	cvt.u32.u64 	%r47, %rd68;
	cvt.u32.u64 	%r48, %rd424;
	div.u32 	%r49, %r48, %r47;
	mul.lo.s32 	%r50, %r49, %r47;
	sub.s32 	%r51, %r48, %r50;
	cvt.u64.u32 	%rd426, %r49;
	cvt.u64.u32 	%rd427, %r51;
	bra.uni 	$L__BB0_53;
$L__BB0_52:
	div.s64 	%rd426, %rd424, %rd68;
	mul.lo.s64 	%rd171, %rd426, %rd68;
	sub.s64 	%rd427, %rd424, %rd171;
$L__BB0_53:
	add.s64 	%rd173, %rd5, %rd167;
	st.local.u64 	[%rd173], %rd427;
	add.s32 	%r22, %r137, 1;
	mul.wide.u32 	%rd174, %r22, 8;
	add.s64 	%rd175, %rd1, %rd174;
	ld.global.nc.u64 	%rd75, [%rd175];
	or.b64  	%rd176, %rd426, %rd75;
	and.b64  	%rd177, %rd176, -4294967296;
	setp.ne.s64 	%p6, %rd177, 0;
	@%p6 bra 	$L__BB0_55;
	cvt.u32.u64 	%r52, %rd75;
	cvt.u32.u64 	%r53, %rd426;
	div.u32 	%r54, %r53, %r52;
	mul.lo.s32 	%r55, %r54, %r52;
	sub.s32 	%r56, %r53, %r55;
	cvt.u64.u32 	%rd428, %r54;
	cvt.u64.u32 	%rd429, %r56;
	bra.uni 	$L__BB0_56;
$L__BB0_55:
	div.s64 	%rd428, %rd426, %rd75;
	mul.lo.s64 	%rd178, %rd428, %rd75;
	sub.s64 	%rd429, %rd426, %rd178;
$L__BB0_56:
	add.s64 	%rd180, %rd5, %rd174;
	st.local.u64 	[%rd180], %rd429;
	add.s32 	%r23, %r137, -4;
	mul.wide.u32 	%rd181, %r137, 8;
	add.s64 	%rd182, %rd1, %rd181;
	ld.global.nc.u64 	%rd82, [%rd182];
	or.b64  	%rd183, %rd428, %rd82;
	and.b64  	%rd184, %rd183, -4294967296;
	setp.ne.s64 	%p7, %rd184, 0;
	@%p7 bra 	$L__BB0_58;
	cvt.u32.u64 	%r57, %rd82;
	cvt.u32.u64 	%r58, %rd428;
	div.u32 	%r59, %r58, %r57;
	mul.lo.s32 	%r60, %r59, %r57;
	sub.s32 	%r61, %r58, %r60;
	cvt.u64.u32 	%rd430, %r59;
	cvt.u64.u32 	%rd431, %r61;
	bra.uni 	$L__BB0_59;
$L__BB0_58:
	div.s64 	%rd430, %rd428, %rd82;
	mul.lo.s64 	%rd185, %rd430, %rd82;
	sub.s64 	%rd431, %rd428, %rd185;
$L__BB0_59:
	add.s64 	%rd187, %rd5, %rd181;
	st.local.u64 	[%rd187], %rd431;
	add.s32 	%r24, %r137, -1;
	mul.wide.u32 	%rd188, %r24, 8;
	add.s64 	%rd189, %rd1, %rd188;
	ld.global.nc.u64 	%rd89, [%rd189];
	or.b64  	%rd190, %rd430, %rd89;
	and.b64  	%rd191, %rd190, -4294967296;
	setp.ne.s64 	%p8, %rd191, 0;
	@%p8 bra 	$L__BB0_61;
	cvt.u32.u64 	%r62, %rd89;
	cvt.u32.u64 	%r63, %rd430;
	div.u32 	%r64, %r63, %r62;
	mul.lo.s32 	%r65, %r64, %r62;
	sub.s32 	%r66, %r63, %r65;
	cvt.u64.u32 	%rd432, %r64;
	cvt.u64.u32 	%rd433, %r66;
	bra.uni 	$L__BB0_62;
$L__BB0_61:
	div.s64 	%rd432, %rd430, %rd89;
	mul.lo.s64 	%rd192, %rd432, %rd89;
	sub.s64 	%rd433, %rd430, %rd192;
$L__BB0_62:
	add.s64 	%rd194, %rd5, %rd188;
	st.local.u64 	[%rd194], %rd433;
	add.s32 	%r25, %r137, -2;
	mul.wide.u32 	%rd195, %r25, 8;
	add.s64 	%rd196, %rd1, %rd195;
	ld.global.nc.u64 	%rd96, [%rd196];
	or.b64  	%rd197, %rd432, %rd96;
	and.b64  	%rd198, %rd197, -4294967296;
	setp.ne.s64 	%p9, %rd198, 0;
	@%p9 bra 	$L__BB0_64;
	cvt.u32.u64 	%r67, %rd96;
	cvt.u32.u64 	%r68, %rd432;
	div.u32 	%r69, %r68, %r67;
	mul.lo.s32 	%r70, %r69, %r67;
	sub.s32 	%r71, %r68, %r70;
	cvt.u64.u32 	%rd434, %r69;
	cvt.u64.u32 	%rd435, %r71;
	bra.uni 	$L__BB0_65;
$L__BB0_64:
	div.s64 	%rd434, %rd432, %rd96;
	mul.lo.s64 	%rd199, %rd434, %rd96;
	sub.s64 	%rd435, %rd432, %rd199;
$L__BB0_65:
	add.s64 	%rd201, %rd5, %rd195;
	st.local.u64 	[%rd201], %rd435;
	add.s32 	%r26, %r137, -3;
	mul.wide.u32 	%rd202, %r26, 8;
	add.s64 	%rd203, %rd1, %rd202;
	ld.global.nc.u64 	%rd103, [%rd203];
	or.b64  	%rd204, %rd434, %rd103;
	and.b64  	%rd205, %rd204, -4294967296;
	setp.ne.s64 	%p10, %rd205, 0;
	@%p10 bra 	$L__BB0_67;
	cvt.u32.u64 	%r72, %rd103;
	cvt.u32.u64 	%r73, %rd434;
	div.u32 	%r74, %r73, %r72;
	mul.lo.s32 	%r75, %r74, %r72;
	sub.s32 	%r76, %r73, %r75;
	cvt.u64.u32 	%rd436, %r74;
	cvt.u64.u32 	%rd437, %r76;
	bra.uni 	$L__BB0_68;
$L__BB0_67:
	div.s64 	%rd436, %rd434, %rd103;
	mul.lo.s64 	%rd206, %rd436, %rd103;
	sub.s64 	%rd437, %rd434, %rd206;
$L__BB0_68:
	add.s64 	%rd208, %rd5, %rd202;
	st.local.u64 	[%rd208], %rd437;
	mul.wide.u32 	%rd209, %r23, 8;
	add.s64 	%rd210, %rd1, %rd209;
	ld.global.nc.u64 	%rd110, [%rd210];
	or.b64  	%rd211, %rd436, %rd110;
	and.b64  	%rd212, %rd211, -4294967296;
	setp.ne.s64 	%p11, %rd212, 0;
	@%p11 bra 	$L__BB0_70;
	cvt.u32.u64 	%r77, %rd110;
	cvt.u32.u64 	%r78, %rd436;
	div.u32 	%r79, %r78, %r77;
	mul.lo.s32 	%r80, %r79, %r77;
	sub.s32 	%r81, %r78, %r80;
	cvt.u64.u32 	%rd416, %r79;
	cvt.u64.u32 	%rd439, %r81;
	bra.uni 	$L__BB0_71;
$L__BB0_70:
	div.s64 	%rd416, %rd436, %rd110;
	mul.lo.s64 	%rd213, %rd416, %rd110;
	sub.s64 	%rd439, %rd436, %rd213;
$L__BB0_71:
	add.s64 	%rd215, %rd5, %rd209;
	st.local.u64 	[%rd215], %rd439;
	add.s32 	%r137, %r137, -8;
	add.s32 	%r136, %r136, 8;
	setp.eq.s32 	%p12, %r136, 0;
	@%p12 bra 	$L__BB0_6;
	bra.uni 	$L__BB0_4;

}


// ===== COMPILED SASS (sm_100) =====

	.target	sm_100

	.elftype	@"ET_EXEC"


//--------------------- .note.nv.tkinfo           --------------------------
	.section	.note.nv.tkinfo,"",@"SHT_NOTE"
	.sectionflags	@"SHF_NOTE_NV_TKINFO"
	.tkinfo
        /*0018*/ 	.word	0x00000002
        /*0030*/ 	.string	""
        /*0030*/ 	.string	"ptxas"
        /*0030*/ 	.string	"Cuda compilation tools, release 13.0, V13.0.88"
        /*0030*/ 	.string	"Build cuda_13.0.r13.0/compiler.36424714_0"
        /*0030*/ 	.string	"-arch sm_100 -m 64 "



//--------------------- .note.nv.cuinfo           --------------------------
	.section	.note.nv.cuinfo,"",@"SHT_NOTE"
	.sectionflags	@"SHF_NOTE_NV_CUINFO"
        /*0018*/ 	.short	0x0002
        /*001a*/ 	.short	0x0064
        /*001c*/ 	.short	0x0082
	.zero		2


//--------------------- .nv.info                  --------------------------
	.section	.nv.info,"",@"SHT_CUDA_INFO"
	.align	4


	//----- nvinfo : EIATTR_REGCOUNT
	.align		4
        /*0000*/ 	.byte	0x04, 0x2f
        /*0002*/ 	.short	(.L_1 - .L_0)
	.align		4
.L_0:
        /*0004*/ 	.word	index@(transpose_back_kernel)
        /*0008*/ 	.word	0x00000020


	//----- nvinfo : EIATTR_FRAME_SIZE
	.align		4
.L_1:
        /*000c*/ 	.byte	0x04, 0x11
        /*000e*/ 	.short	(.L_3 - .L_2)
	.align		4
.L_2:
        /*0010*/ 	.word	index@($__internal_1_$__cuda_sm20_rem_s64)
        /*0014*/ 	.word	0x00000060


	//----- nvinfo : EIATTR_FRAME_SIZE
	.align		4
.L_3:
        /*0018*/ 	.byte	0x04, 0x11
        /*001a*/ 	.short	(.L_5 - .L_4)
	.align		4
.L_4:
        /*001c*/ 	.word	index@($__internal_0_$__cuda_sm20_div_s64)
        /*0020*/ 	.word	0x00000060


	//----- nvinfo : EIATTR_FRAME_SIZE
	.align		4
.L_5:
        /*0024*/ 	.byte	0x04, 0x11
        /*0026*/ 	.short	(.L_7 - .L_6)
	.align		4
.L_6:
        /*0028*/ 	.word	index@(transpose_back_kernel)
        /*002c*/ 	.word	0x00000060


	//----- nvinfo : EIATTR_MIN_STACK_SIZE
	.align		4
.L_7:
        /*0030*/ 	.byte	0x04, 0x12
        /*0032*/ 	.short	(.L_9 - .L_8)
	.align		4
.L_8:
        /*0034*/ 	.word	index@(transpose_back_kernel)
        /*0038*/ 	.word	0x00000060
.L_9:


//--------------------- .nv.compat                --------------------------
	.section	.nv.compat,"",@"SHT_CUDA_COMPAT_INFO"
	.align	4
        /*0000*/ 	.byte	0x02, 0x09, 0x00, 0x00, 0x02, 0x02, 0x01, 0x00, 0x02, 0x05, 0x05, 0x00, 0x03, 0x07, 0x01, 0x01
        /*0010*/ 	.byte	0x02, 0x03, 0x00, 0x00, 0x02, 0x06, 0x01, 0x00, 0x04, 0x0b, 0x08, 0x00, 0x09, 0x00, 0x00, 0x00
        /*0020*/ 	.byte	0x00, 0x00, 0x00, 0x00


//--------------------- .nv.info.transpose_back_kernel --------------------------
	.section	.nv.info.transpose_back_kernel,"",@"SHT_CUDA_INFO"
	.sectionflags	@""
	.align	4


	//----- nvinfo : EIATTR_CUDA_API_VERSION
	.align		4
        /*0000*/ 	.byte	0x04, 0x37
        /*0002*/ 	.short	(.L_11 - .L_10)
.L_10:
        /*0004*/ 	.word	0x00000082


	//----- nvinfo : EIATTR_KPARAM_INFO
	.align		4
.L_11:
        /*0008*/ 	.byte	0x04, 0x17
        /*000a*/ 	.short	(.L_13 - .L_12)
.L_12:
        /*000c*/ 	.word	0x00000000
        /*0010*/ 	.short	0x0007
        /*0012*/ 	.short	0x0038
        /*0014*/ 	.byte	0x00, 0xf0, 0x21, 0x00


	//----- nvinfo : EIATTR_KPARAM_INFO
	.align		4
.L_13:
        /*0018*/ 	.byte	0x04, 0x17
        /*001a*/ 	.short	(.L_15 - .L_14)
.L_14:
        /*001c*/ 	.word	0x00000000
        /*0020*/ 	.short	0x0006
        /*0022*/ 	.short	0x0030
        /*0024*/ 	.byte	0x00, 0xf0, 0x11, 0x00


	//----- nvinfo : EIATTR_KPARAM_INFO
	.align		4
.L_15:
        /*0028*/ 	.byte	0x04, 0x17
        /*002a*/ 	.short	(.L_17 - .L_16)
.L_16:
        /*002c*/ 	.word	0x00000000
        /*0030*/ 	.short	0x0005
        /*0032*/ 	.short	0x0028
        /*0034*/ 	.byte	0x00, 0xf5, 0x21, 0x00


	//----- nvinfo : EIATTR_KPARAM_INFO
	.align		4
.L_17:
        /*0038*/ 	.byte	0x04, 0x17
        /*003a*/ 	.short	(.L_19 - .L_18)
.L_18:
        /*003c*/ 	.word	0x00000000
        /*0040*/ 	.short	0x0004
        /*0042*/ 	.short	0x0020
        /*0044*/ 	.byte	0x00, 0xf5, 0x21, 0x00


	//----- nvinfo : EIATTR_KPARAM_INFO
	.align		4
.L_19:
        /*0048*/ 	.byte	0x04, 0x17
        /*004a*/ 	.short	(.L_21 - .L_20)
.L_20:
        /*004c*/ 	.word	0x00000000
        /*0050*/ 	.short	0x0003
        /*0052*/ 	.short	0x0018
        /*0054*/ 	.byte	0x00, 0xf5, 0x21, 0x00


	//----- nvinfo : EIATTR_KPARAM_INFO
	.align		4
.L_21:
        /*0058*/ 	.byte	0x04, 0x17
        /*005a*/ 	.short	(.L_23 - .L_22)
.L_22:
        /*005c*/ 	.word	0x00000000
        /*0060*/ 	.short	0x0002
        /*0062*/ 	.short	0x0010
        /*0064*/ 	.byte	0x00, 0xf5, 0x21, 0x00


	//----- nvinfo : EIATTR_KPARAM_INFO
	.align		4
.L_23:
        /*0068*/ 	.byte	0x04, 0x17
        /*006a*/ 	.short	(.L_25 - .L_24)
.L_24:
        /*006c*/ 	.word	0x00000000
        /*0070*/ 	.short	0x0001
        /*0072*/ 	.short	0x0008
        /*0074*/ 	.byte	0x00, 0xf5, 0x21, 0x00


	//----- nvinfo : EIATTR_KPARAM_INFO
	.align		4
.L_25:
        /*0078*/ 	.byte	0x04, 0x17
        /*007a*/ 	.short	(.L_27 - .L_26)
.L_26:
        /*007c*/ 	.word	0x00000000
        /*0080*/ 	.short	0x0000
        /*0082*/ 	.short	0x0000
        /*0084*/ 	.byte	0x00, 0xf5, 0x21, 0x00


	//----- nvinfo : EIATTR_SPARSE_MMA_MASK
	.align		4
.L_27:
        /*0088*/ 	.byte	0x03, 0x50
        /*008a*/ 	.short	0x0000


	//----- nvinfo : EIATTR_MAXREG_COUNT
	.align		4
        /*008c*/ 	.byte	0x03, 0x1b
        /*008e*/ 	.short	0x00ff


	//----- nvinfo : EIATTR_MERCURY_ISA_VERSION
	.align		4
        /*0090*/ 	.byte	0x03, 0x5f
        /*0092*/ 	.short	0x0101


	//----- nvinfo : EIATTR_VRC_CTA_INIT_COUNT
	.align		4
        /*0094*/ 	.byte	0x02, 0x4a
	.zero		1
	.zero		1


	//----- nvinfo : EIATTR_EXIT_INSTR_OFFSETS
	.align		4
        /*0098*/ 	.byte	0x04, 0x1c
        /*009a*/ 	.short	(.L_29 - .L_28)


	//   ....[0]....
.L_28:
        /*009c*/ 	.word	0x000000a0


	//   ....[1]....
        /*00a0*/ 	.word	0x00004270


	//----- nvinfo : EIATTR_CRS_STACK_SIZE
	.align		4
.L_29:
        /*00a4*/ 	.byte	0x04, 0x1e
        /*00a6*/ 	.short	(.L_31 - .L_30)
.L_30:
        /*00a8*/ 	.word	0x00000000


	//----- nvinfo : EIATTR_CBANK_PARAM_SIZE
	.align		4
.L_31:
        /*00ac*/ 	.byte	0x03, 0x19
        /*00ae*/ 	.short	0x0040


	//----- nvinfo : EIATTR_PARAM_CBANK
	.align		4
        /*00b0*/ 	.byte	0x04, 0x0a
        /*00b2*/ 	.short	(.L_33 - .L_32)
	.align		4
.L_32:
        /*00b4*/ 	.word	index@(.nv.constant0.transpose_back_kernel)
        /*00b8*/ 	.short	0x0380
        /*00ba*/ 	.short	0x0040


	//----- nvinfo : EIATTR_SW_WAR
	.align		4
.L_33:
        /*00bc*/ 	.byte	0x04, 0x36
        /*00be*/ 	.short	(.L_35 - .L_34)
.L_34:
        /*00c0*/ 	.word	0x00000008
.L_35:


//--------------------- .nv.callgraph             --------------------------
	.section	.nv.callgraph,"",@"SHT_CUDA_CALLGRAPH"
	.align	4
	.sectionentsize	8
	.align		4
        /*0000*/ 	.word	0x00000000
	.align		4
        /*0004*/ 	.word	0xffffffff
	.align		4
        /*0008*/ 	.word	0x00000000
	.align		4
        /*000c*/ 	.word	0xfffffffe
	.align		4
        /*0010*/ 	.word	0x00000000
	.align		4
        /*0014*/ 	.word	0xfffffffd
	.align		4
        /*0018*/ 	.word	0x00000000
	.align		4
        /*001c*/ 	.word	0xfffffffc


//--------------------- .text.transpose_back_kernel --------------------------
	.section	.text.transpose_back_kernel,"ax",@progbits
	.align	128
        .global         transpose_back_kernel
        .type           transpose_back_kernel,@function
        .size           transpose_back_kernel,(.L_x_57 - transpose_back_kernel)
        .other          transpose_back_kernel,@"STO_CUDA_ENTRY STV_DEFAULT"
transpose_back_kernel:
.text.transpose_back_kernel:
[----:B------:R-:W0:Y:S01]  /*0000*/  LDC R1, c[0x0][0x37c] ;  /* 0x0000df00ff017b82 */ /* 0x000e220000000800 */
[----:B------:R-:W1:Y:S07]  /*0010*/  S2R R2, SR_TID.X ;  /* 0x0000000000027919 */ /* 0x000e6e0000002100 */
[----:B------:R-:W1:Y:S01]  /*0020*/  S2UR UR4, SR_CTAID.X ;  /* 0x00000000000479c3 */ /* 0x000e620000002500 */
[----:B------:R-:W2:Y:S01]  /*0030*/  LDCU.64 UR6, c[0x0][0x3b8] ;  /* 0x00007700ff0677ac */ /* 0x000ea20008000a00 */
[----:B------:R-:W-:Y:S01]  /*0040*/  IMAD.MOV.U32 R3, RZ, RZ, RZ ;  /* 0x000000ffff037224 */ /* 0x000fe200078e00ff */
[----:B0-----:R-:W-:-:S05]  /*0050*/  IADD3 R1, PT, PT, R1, -0x60, RZ ;  /* 0xffffffa001017810 */ /* 0x001fca0007ffe0ff */
[----:B------:R-:W1:Y:S02]  /*0060*/  LDC R11, c[0x0][0x360] ;  /* 0x0000d800ff0b7b82 */ /* 0x000e640000000800 */
[----:B-1----:R-:W-:-:S03]  /*0070*/  IMAD.WIDE.U32 R10, R11, UR4, R2 ;  /* 0x000000040b0a7c25 */ /* 0x002fc6000f8e0002 */
[----:B--2---:R-:W-:-:S04]  /*0080*/  ISETP.GE.U32.AND P0, PT, R10, UR6, PT ;  /* 0x000000060a007c0c */ /* 0x004fc8000bf06070 */
[----:B------:R-:W-:-:S13]  /*0090*/  ISETP.GE.AND.EX P0, PT, R11, UR7, PT, P0 ;  /* 0x000000070b007c0c */ /* 0x000fda000bf06300 */
[----:B------:R-:W-:Y:S05]  /*00a0*/  @P0 EXIT ;  /* 0x000000000000094d */ /* 0x000fea0003800000 */
[----:B------:R-:W0:Y:S01]  /*00b0*/  LDCU UR4, c[0x0][0x3b0] ;  /* 0x00007600ff0477ac */ /* 0x000e220008000800 */
[----:B------:R-:W-:Y:S02]  /*00c0*/  CS2R R8, SRZ ;  /* 0x0000000000087805 */ /* 0x000fe4000001ff00 */
[----:B------:R-:W-:Y:S01]  /*00d0*/  CS2R R22, SRZ ;  /* 0x0000000000167805 */ /* 0x000fe2000001ff00 */
[----:B------:R-:W1:Y:S01]  /*00e0*/  LDCU.64 UR14, c[0x0][0x358] ;  /* 0x00006b00ff0e77ac */ /* 0x000e620008000a00 */
[----:B0-----:R-:W-:-:S09]  /*00f0*/  UISETP.GE.AND UP0, UPT, UR4, 0x1, UPT ;  /* 0x000000010400788c */ /* 0x001fd2000bf06270 */
[----:B-1----:R-:W-:Y:S05]  /*0100*/  BRA.U !UP0, `(.L_x_0) ;  /* 0x00000041083c7547 */ /* 0x002fea000b800000 */
[----:B------:R-:W0:Y:S01]  /*0110*/  LDCU UR5, c[0x0][0x3b0] ;  /* 0x00007600ff0577ac */ /* 0x000e220008000800 */
[----:B------:R-:W-:Y:S01]  /*0120*/  MOV R9, R11 ;  /* 0x0000000b00097202 */ /* 0x000fe20000000f00 */
[----:B------:R-:W-:Y:S02]  /*0130*/  UISETP.GE.U32.AND UP0, UPT, UR4, 0x8, UPT ;  /* 0x000000080400788c */ /* 0x000fe4000bf06070 */
[----:B------:R-:W-:Y:S01]  /*0140*/  ULOP3.LUT UR13, UR4, 0x7, URZ, 0xc0, !UPT ;  /* 0x00000007040d7892 */ /* 0x000fe2000f8ec0ff */
[----:B0-----:R-:W-:-:S06]  /*0150*/  IMAD.U32 R0, RZ, RZ, UR5 ;  /* 0x00000005ff007e24 */ /* 0x001fcc000f8e00ff */
[----:B------:R-:W-:Y:S05]  /*0160*/  BRA.U !UP0, `(.L_x_1) ;  /* 0x0000001908647547 */ /* 0x000fea000b800000 */
[----:B------:R-:W0:Y:S01]  /*0170*/  LDC.64 R12, c[0x0][0x390] ;  /* 0x0000e400ff0c7b82 */ /* 0x000e220000000a00 */
[----:B------:R-:W-:Y:S02]  /*0180*/  ULOP3.LUT UR5, UR4, 0x7ffffff8, URZ, 0xc0, !UPT ;  /* 0x7ffffff804057892 */ /* 0x000fe4000f8ec0ff */
[----:B------:R-:W-:Y:S02]  /*0190*/  UIADD3 UR4, UPT, UPT, UR4, -0x4, URZ ;  /* 0xfffffffc04047890 */ /* 0x000fe4000fffe0ff */
[----:B------:R-:W-:-:S04]  /*01a0*/  UIADD3 UR5, UPT, UPT, -UR5, URZ, URZ ;  /* 0x000000ff05057290 */ /* 0x000fc8000fffe1ff */
[----:B------:R-:W-:-:S08]  /*01b0*/  MOV R4, UR4 ;  /* 0x0000000400047c02 */ /* 0x000fd00008000f00 */
.L_x_26:
[----:B------:R-:W-:-:S04]  /*01c0*/  VIADD R0, R4, 0x3 ;  /* 0x0000000304007836 */ /* 0x000fc80000000000 */
[----:B0-----:R-:W-:-:S06]  /*01d0*/  IMAD.WIDE.U32 R14, R0, 0x8, R12 ;  /* 0x00000008000e7825 */ /* 0x001fcc00078e000c */
[----:B------:R-:W2:Y:S01]  /*01e0*/  LDG.E.64.CONSTANT R14, desc[UR14][R14.64] ;  /* 0x0000000e0e0e7981 */ /* 0x000ea2000c1e9b00 */
[----:B------:R-:W-:Y:S01]  /*01f0*/  UIADD3 UR5, UPT, UPT, UR5, 0x8, URZ ;  /* 0x0000000805057890 */ /* 0x000fe2000fffe0ff */
[----:B------:R-:W-:Y:S03]  /*0200*/  BSSY.RECONVERGENT B0, `(.L_x_2) ;  /* 0x000002a000007945 */ /* 0x000fe60003800200 */
[----:B------:R-:W-:Y:S01]  /*0210*/  UISETP.NE.AND UP0, UPT, UR5, URZ, UPT ;  /* 0x000000ff0500728c */ /* 0x000fe2000bf05270 */
[----:B-12---:R-:W-:-:S04]  /*0220*/  LOP3.LUT R2, R9, R15, RZ, 0xfc, !PT ;  /* 0x0000000f09027212 */ /* 0x006fc800078efcff */
[----:B------:R-:W-:-:S13]  /*0230*/  ISETP.NE.U32.AND P0, PT, R2, RZ, PT ;  /* 0x000000ff0200720c */ /* 0x000fda0003f05070 */
[----:B------:R-:W-:Y:S05]  /*0240*/  @P0 BRA `(.L_x_3) ;  /* 0x00000000005c0947 */ /* 0x000fea0003800000 */
[----:B------:R-:W0:Y:S01]  /*0250*/  I2F.U32.RP R5, R14 ;  /* 0x0000000e00057306 */ /* 0x000e220000209000 */
[----:B------:R-:W-:Y:S01]  /*0260*/  IMAD.MOV R7, RZ, RZ, -R14 ;  /* 0x000000ffff077224 */ /* 0x000fe200078e0a0e */
[----:B------:R-:W-:Y:S01]  /*0270*/  ISETP.NE.U32.AND P2, PT, R14, RZ, PT ;  /* 0x000000ff0e00720c */ /* 0x000fe20003f45070 */
[----:B------:R-:W-:-:S05]  /*0280*/  IMAD.MOV.U32 R17, RZ, RZ, RZ ;  /* 0x000000ffff117224 */ /* 0x000fca00078e00ff */
[----:B0-----:R-:W0:Y:S02]  /*0290*/  MUFU.RCP R5, R5 ;  /* 0x0000000500057308 */ /* 0x001e240000001000 */
[----:B0-----:R-:W-:-:S06]  /*02a0*/  IADD3 R2, PT, PT, R5, 0xffffffe, RZ ;  /* 0x0ffffffe05027810 */ /* 0x001fcc0007ffe0ff */
[----:B------:R0:W1:Y:S02]  /*02b0*/  F2I.FTZ.U32.TRUNC.NTZ R3, R2 ;  /* 0x0000000200037305 */ /* 0x000064000021f000 */
[----:B0-----:R-:W-:Y:S02]  /*02c0*/  HFMA2 R2, -RZ, RZ, 0, 0 ;  /* 0x00000000ff027431 */ /* 0x001fe400000001ff */
[----:B-1----:R-:W-:-:S04]  /*02d0*/  IMAD R7, R7, R3, RZ ;  /* 0x0000000307077224 */ /* 0x002fc800078e02ff */
[----:B------:R-:W-:-:S06]  /*02e0*/  IMAD.HI.U32 R3, R3, R7, R2 ;  /* 0x0000000703037227 */ /* 0x000fcc00078e0002 */
[----:B------:R-:W-:-:S04]  /*02f0*/  IMAD.HI.U32 R16, R3, R10, RZ ;  /* 0x0000000a03107227 */ /* 0x000fc800078e00ff */
[----:B------:R-:W-:-:S04]  /*0300*/  IMAD.MOV R3, RZ, RZ, -R16 ;  /* 0x000000ffff037224 */ /* 0x000fc800078e0a10 */
[----:B------:R-:W-:-:S05]  /*0310*/  IMAD R3, R14, R3, R10 ;  /* 0x000000030e037224 */ /* 0x000fca00078e020a */
[----:B------:R-:W-:-:S13]  /*0320*/  ISETP.GE.U32.AND P0, PT, R3, R14, PT ;  /* 0x0000000e0300720c */ /* 0x000fda0003f06070 */
[----:B------:R-:W-:Y:S01]  /*0330*/  @P0 IADD3 R3, PT, PT, -R14, R3, RZ ;  /* 0x000000030e030210 */ /* 0x000fe20007ffe1ff */
[----:B------:R-:W-:-:S03]  /*0340*/  @P0 VIADD R16, R16, 0x1 ;  /* 0x0000000110100836 */ /* 0x000fc60000000000 */
[----:B------:R-:W-:Y:S02]  /*0350*/  ISETP.GE.U32.AND P1, PT, R3, R14, PT ;  /* 0x0000000e0300720c */ /* 0x000fe40003f26070 */
[----:B------:R-:W-:-:S11]  /*0360*/  MOV R3, RZ ;  /* 0x000000ff00037202 */ /* 0x000fd60000000f00 */
[----:B------:R-:W-:Y:S02]  /*0370*/  @P1 IADD3 R16, PT, PT, R16, 0x1, RZ ;  /* 0x0000000110101810 */ /* 0x000fe40007ffe0ff */
[----:B------:R-:W-:-:S05]  /*0380*/  @!P2 LOP3.LUT R16, RZ, R14, RZ, 0x33, !PT ;  /* 0x0000000eff10a212 */ /* 0x000fca00078e33ff */
[----:B------:R-:W-:-:S04]  /*0390*/  IMAD.MOV R5, RZ, RZ, -R16 ;  /* 0x000000ffff057224 */ /* 0x000fc800078e0a10 */
[----:B------:R-:W-:Y:S01]  /*03a0*/  IMAD R2, R14, R5, R10 ;  /* 0x000000050e027224 */ /* 0x000fe200078e020a */
[----:B------:R-:W-:Y:S06]  /*03b0*/  BRA `(.L_x_4) ;  /* 0x0000000000387947 */ /* 0x000fec0003800000 */
.L_x_3:
[----:B------:R-:W-:Y:S01]  /*03c0*/  MOV R22, R10 ;  /* 0x0000000a00167202 */ /* 0x000fe20000000f00 */
[----:B------:R-:W-:Y:S01]  /*03d0*/  IMAD.MOV.U32 R2, RZ, RZ, R14 ;  /* 0x000000ffff027224 */ /* 0x000fe200078e000e */
[----:B------:R-:W-:Y:S02]  /*03e0*/  MOV R3, R15 ;  /* 0x0000000f00037202 */ /* 0x000fe40000000f00 */
[----:B------:R-:W-:-:S07]  /*03f0*/  MOV R6, 0x410 ;  /* 0x0000041000067802 */ /* 0x000fce0000000f00 */
[----:B------:R-:W-:Y:S05]  /*0400*/  CALL.REL.NOINC `($__internal_0_$__cuda_sm20_div_s64) ;  /* 0x0000003c009c7944 */ /* 0x000fea0003c00000 */
[----:B------:R-:W-:Y:S01]  /*0410*/  IADD3 R7, P0, PT, RZ, -R18, RZ ;  /* 0x80000012ff077210 */ /* 0x000fe20007f1e0ff */
[--C-:B------:R-:W-:Y:S01]  /*0420*/  IMAD.MOV.U32 R17, RZ, RZ, R19.reuse ;  /* 0x000000ffff117224 */ /* 0x100fe200078e0013 */
[----:B------:R-:W-:Y:S02]  /*0430*/  MOV R8, R10 ;  /* 0x0000000a00087202 */ /* 0x000fe40000000f00 */
[----:B------:R-:W-:Y:S01]  /*0440*/  MOV R16, R18 ;  /* 0x0000001200107202 */ /* 0x000fe20000000f00 */
[----:B------:R-:W-:Y:S02]  /*0450*/  IMAD.X R5, RZ, RZ, ~R19, P0 ;  /* 0x000000ffff057224 */ /* 0x000fe400000e0e13 */
[----:B------:R-:W-:-:S04]  /*0460*/  IMAD.WIDE.U32 R2, R14, R7, R8 ;  /* 0x000000070e027225 */ /* 0x000fc800078e0008 */
[----:B------:R-:W-:-:S04]  /*0470*/  IMAD R5, R5, R14, RZ ;  /* 0x0000000e05057224 */ /* 0x000fc800078e02ff */
[----:B------:R-:W-:-:S04]  /*0480*/  IMAD R5, R15, R7, R5 ;  /* 0x000000070f057224 */ /* 0x000fc800078e0205 */
[----:B------:R-:W-:-:S07]  /*0490*/  IMAD.IADD R3, R3, 0x1, R5 ;  /* 0x0000000103037824 */ /* 0x000fce00078e0205 */
.L_x_4:
[----:B------:R-:W-:Y:S05]  /*04a0*/  BSYNC.RECONVERGENT B0 ;  /* 0x0000000000007941 */ /* 0x000fea0003800200 */
.L_x_2:
[----:B------:R-:W-:-:S05]  /*04b0*/  IADD3 R10, PT, PT, R4, 0x2, RZ ;  /* 0x00000002040a7810 */ /* 0x000fca0007ffe0ff */
[----:B------:R-:W-:-:S06]  /*04c0*/  IMAD.WIDE.U32 R14, R10, 0x8, R12 ;  /* 0x000000080a0e7825 */ /* 0x000fcc00078e000c */
[----:B------:R-:W2:Y:S01]  /*04d0*/  LDG.E.64.CONSTANT R14, desc[UR14][R14.64] ;  /* 0x0000000e0e0e7981 */ /* 0x000ea2000c1e9b00 */
[----:B------:R-:W-:Y:S01]  /*04e0*/  IMAD R5, R0, 0x8, R1 ;  /* 0x0000000800057824 */ /* 0x000fe200078e0201 */
[----:B------:R-:W-:Y:S04]  /*04f0*/  BSSY.RECONVERGENT B0, `(.L_x_5) ;  /* 0x000002d000007945 */ /* 0x000fe80003800200 */
[----:B------:R0:W-:Y:S01]  /*0500*/  STL.64 [R5], R2 ;  /* 0x0000000205007387 */ /* 0x0001e20000100a00 */
[----:B--2---:R-:W-:-:S04]  /*0510*/  LOP3.LUT R0, R17, R15, RZ, 0xfc, !PT ;  /* 0x0000000f11007212 */ /* 0x004fc800078efcff */
[----:B------:R-:W-:-:S13]  /*0520*/  ISETP.NE.U32.AND P0, PT, R0, RZ, PT ;  /* 0x000000ff0000720c */ /* 0x000fda0003f05070 */
[----:B0-----:R-:W-:Y:S05]  /*0530*/  @P0 BRA `(.L_x_6) ;  /* 0x0000000000600947 */ /* 0x001fea0003800000 */
[----:B------:R-:W0:Y:S01]  /*0540*/  I2F.U32.RP R0, R14 ;  /* 0x0000000e00007306 */ /* 0x000e220000209000 */
[----:B------:R-:W-:Y:S01]  /*0550*/  IMAD.MOV R5, RZ, RZ, -R14 ;  /* 0x000000ffff057224 */ /* 0x000fe200078e0a0e */
[----:B------:R-:W-:Y:S01]  /*0560*/  ISETP.NE.U32.AND P2, PT, R14, RZ, PT ;  /* 0x000000ff0e00720c */ /* 0x000fe20003f45070 */
[----:B------:R-:W-:Y:S01]  /*0570*/  HFMA2 R17, -RZ, RZ, 0, 0 ;  /* 0x00000000ff117431 */ /* 0x000fe200000001ff */
[----:B------:R-:W-:-:S04]  /*0580*/  MOV R7, RZ ;  /* 0x000000ff00077202 */ /* 0x000fc80000000f00 */
        /* <DEDUP_REMOVED lines=12> */
[----:B------:R-:W-:-:S13]  /*0650*/  ISETP.GE.U32.AND P1, PT, R5, R14, PT ;  /* 0x0000000e0500720c */ /* 0x000fda0003f26070 */
[----:B------:R-:W-:Y:S02]  /*0660*/  @P1 IADD3 R3, PT, PT, R3, 0x1, RZ ;  /* 0x0000000103031810 */ /* 0x000fe40007ffe0ff */
[----:B------:R-:W-:-:S05]  /*0670*/  @!P2 LOP3.LUT R3, RZ, R14, RZ, 0x33, !PT ;  /* 0x0000000eff03a212 */ /* 0x000fca00078e33ff */
[----:B------:R-:W-:-:S04]  /*0680*/  IMAD.MOV R5, RZ, RZ, -R3 ;  /* 0x000000ffff057224 */ /* 0x000fc800078e0a03 */
[----:B------:R-:W-:Y:S02]  /*0690*/  IMAD R2, R14, R5, R16 ;  /* 0x000000050e027224 */ /* 0x000fe400078e0210 */
[----:B------:R-:W-:Y:S01]  /*06a0*/  IMAD.MOV.U32 R16, RZ, RZ, R3 ;  /* 0x000000ffff107224 */ /* 0x000fe200078e0003 */
[----:B------:R-:W-:Y:S06]  /*06b0*/  BRA `(.L_x_7) ;  /* 0x0000000000407947 */ /* 0x000fec0003800000 */
.L_x_6:
[----:B------:R-:W-:Y:S01]  /*06c0*/  IMAD.MOV.U32 R22, RZ, RZ, R16 ;  /* 0x000000ffff167224 */ /* 0x000fe200078e0010 */
[----:B------:R-:W-:Y:S01]  /*06d0*/  MOV R9, R17 ;  /* 0x0000001100097202 */ /* 0x000fe20000000f00 */
[----:B------:R-:W-:Y:S01]  /*06e0*/  IMAD.MOV.U32 R2, RZ, RZ, R14 ;  /* 0x000000ffff027224 */ /* 0x000fe200078e000e */
[----:B------:R-:W-:Y:S02]  /*06f0*/  MOV R3, R15 ;  /* 0x0000000f00037202 */ /* 0x000fe40000000f00 */
[----:B------:R-:W-:-:S07]  /*0700*/  MOV R6, 0x720 ;  /* 0x0000072000067802 */ /* 0x000fce0000000f00 */
[----:B------:R-:W-:Y:S05]  /*0710*/  CALL.REL.NOINC `($__internal_0_$__cuda_sm20_div_s64) ;  /* 0x0000003800d87944 */ /* 0x000fea0003c00000 */
[----:B------:R-:W-:Y:S01]  /*0720*/  IADD3 R7, P0, PT, RZ, -R18, RZ ;  /* 0x80000012ff077210 */ /* 0x000fe20007f1e0ff */
[----:B------:R-:W-:Y:S01]  /*0730*/  IMAD.MOV.U32 R3, RZ, RZ, R17 ;  /* 0x000000ffff037224 */ /* 0x000fe200078e0011 */
[----:B------:R-:W-:Y:S01]  /*0740*/  MOV R2, R16 ;  /* 0x0000001000027202 */ /* 0x000fe20000000f00 */
[----:B------:R-:W-:Y:S01]  /*0750*/  IMAD.MOV.U32 R16, RZ, RZ, R18 ;  /* 0x000000ffff107224 */ /* 0x000fe200078e0012 */
[----:B------:R-:W-:Y:S01]  /*0760*/  MOV R17, R19 ;  /* 0x0000001300117202 */ /* 0x000fe20000000f00 */
[----:B------:R-:W-:Y:S02]  /*0770*/  IMAD.X R5, RZ, RZ, ~R19, P0 ;  /* 0x000000ffff057224 */ /* 0x000fe400000e0e13 */
[----:B------:R-:W-:-:S04]  /*0780*/  IMAD.WIDE.U32 R2, R14, R7, R2 ;  /* 0x000000070e027225 */ /* 0x000fc800078e0002 */
[----:B------:R-:W-:-:S04]  /*0790*/  IMAD R5, R5, R14, RZ ;  /* 0x0000000e05057224 */ /* 0x000fc800078e02ff */
[----:B------:R-:W-:-:S05]  /*07a0*/  IMAD R5, R15, R7, R5 ;  /* 0x000000070f057224 */ /* 0x000fca00078e0205 */
[----:B------:R-:W-:-:S07]  /*07b0*/  IADD3 R7, PT, PT, R3, R5, RZ ;  /* 0x0000000503077210 */ /* 0x000fce0007ffe0ff */
.L_x_7:
[----:B------:R-:W-:Y:S05]  /*07c0*/  BSYNC.RECONVERGENT B0 ;  /* 0x0000000000007941 */ /* 0x000fea0003800200 */
.L_x_5:
[----:B------:R-:W-:-:S04]  /*07d0*/  VIADD R0, R4, 0x1 ;  /* 0x0000000104007836 */ /* 0x000fc80000000000 */
[----:B------:R-:W-:-:S06]  /*07e0*/  IMAD.WIDE.U32 R14, R0, 0x8, R12 ;  /* 0x00000008000e7825 */ /* 0x000fcc00078e000c */
[----:B------:R-:W2:Y:S01]  /*07f0*/  LDG.E.64.CONSTANT R14, desc[UR14][R14.64] ;  /* 0x0000000e0e0e7981 */ /* 0x000ea2000c1e9b00 */
[----:B------:R-:W-:Y:S01]  /*0800*/  LEA R5, R10, R1, 0x3 ;  /* 0x000000010a057211 */ /* 0x000fe200078e18ff */
[----:B------:R-:W-:Y:S01]  /*0810*/  IMAD.MOV.U32 R3, RZ, RZ, R7 ;  /* 0x000000ffff037224 */ /* 0x000fe200078e0007 */
        /* <DEDUP_REMOVED lines=8> */
[----:B------:R-:W-:-:S05]  /*08a0*/  HFMA2 R17, -RZ, RZ, 0, 0 ;  /* 0x00000000ff117431 */ /* 0x000fca00000001ff */
        /* <DEDUP_REMOVED lines=17> */
[----:B------:R-:W-:Y:S02]  /*09c0*/  IMAD R2, R14, R5, R16 ;  /* 0x000000050e027224 */ /* 0x000fe400078e0210 */
[----:B------:R-:W-:Y:S01]  /*09d0*/  IMAD.MOV.U32 R16, RZ, RZ, R3 ;  /* 0x000000ffff107224 */ /* 0x000fe200078e0003 */
[----:B------:R-:W-:Y:S06]  /*09e0*/  BRA `(.L_x_10) ;  /* 0x0000000000407947 */ /* 0x000fec0003800000 */
.L_x_9:
        /* <DEDUP_REMOVED lines=16> */
.L_x_10:
[----:B------:R-:W-:Y:S05]  /*0af0*/  BSYNC.RECONVERGENT B0 ;  /* 0x0000000000007941 */ /* 0x000fea0003800200 */
.L_x_8:
[----:B------:R-:W-:-:S06]  /*0b00*/  IMAD.WIDE.U32 R14, R4, 0x8, R12 ;  /* 0x00000008040e7825 */ /* 0x000fcc00078e000c */
[----:B------:R-:W2:Y:S01]  /*0b10*/  LDG.E.64.CONSTANT R14, desc[UR14][R14.64] ;  /* 0x0000000e0e0e7981 */ /* 0x000ea2000c1e9b00 */
[----:B------:R-:W-:Y:S01]  /*0b20*/  IMAD R5, R0, 0x8, R1 ;  /* 0x0000000800057824 */ /* 0x000fe200078e0201 */
[----:B------:R-:W-:Y:S01]  /*0b30*/  MOV R3, R7 ;  /* 0x0000000700037202 */ /* 0x000fe20000000f00 */
[----:B------:R-:W-:Y:S04]  /*0b40*/  BSSY.RECONVERGENT B0, `(.L_x_11) ;  /* 0x000002e000007945 */ /* 0x000fe80003800200 */
[----:B------:R0:W-:Y:S01]  /*0b50*/  STL.64 [R5], R2 ;  /* 0x0000000205007387 */ /* 0x0001e20000100a00 */
[----:B--2---:R-:W-:-:S04]  /*0b60*/  LOP3.LUT R0, R17, R15, RZ, 0xfc, !PT ;  /* 0x0000000f11007212 */ /* 0x004fc800078efcff */
[----:B------:R-:W-:Y:S01]  /*0b70*/  ISETP.NE.U32.AND P0, PT, R0, RZ, PT ;  /* 0x000000ff0000720c */ /* 0x000fe20003f05070 */
[----:B------:R-:W-:-:S12]  /*0b80*/  VIADD R0, R4, 0xfffffffc ;  /* 0xfffffffc04007836 */ /* 0x000fd80000000000 */
        /* <DEDUP_REMOVED lines=25> */
.L_x_12:
        /* <DEDUP_REMOVED lines=16> */
.L_x_13:
[----:B------:R-:W-:Y:S05]  /*0e20*/  BSYNC.RECONVERGENT B0 ;  /* 0x0000000000007941 */ /* 0x000fea0003800200 */
.L_x_11:
        /* <DEDUP_REMOVED lines=33> */
.L_x_15:
[----:B------:R-:W-:Y:S01]  /*1040*/  MOV R22, R16 ;  /* 0x0000001000167202 */ /* 0x000fe20000000f00 */
[----:B------:R-:W-:Y:S01]  /*1050*/  IMAD.MOV.U32 R9, RZ, RZ, R17 ;  /* 0x000000ffff097224 */ /* 0x000fe200078e0011 */
[----:B------:R-:W-:Y:S01]  /*1060*/  MOV R2, R14 ;  /* 0x0000000e00027202 */ /* 0x000fe20000000f00 */
[----:B------:R-:W-:Y:S01]  /*1070*/  IMAD.MOV.U32 R3, RZ, RZ, R15 ;  /* 0x000000ffff037224 */ /* 0x000fe200078e000f */
[----:B------:R-:W-:-:S07]  /*1080*/  MOV R6, 0x10a0 ;  /* 0x000010a000067802 */ /* 0x000fce0000000f00 */
[----:B------:R-:W-:Y:S05]  /*1090*/  CALL.REL.NOINC `($__internal_0_$__cuda_sm20_div_s64) ;  /* 0x0000003000787944 */ /* 0x000fea0003c00000 */
[-C--:B------:R-:W-:Y:S01]  /*10a0*/  IADD3 R7, P0, PT, RZ, -R18.reuse, RZ ;  /* 0x80000012ff077210 */ /* 0x080fe20007f1e0ff */
[----:B------:R-:W-:Y:S01]  /*10b0*/  IMAD.MOV.U32 R2, RZ, RZ, R16 ;  /* 0x000000ffff027224 */ /* 0x000fe200078e0010 */
[----:B------:R-:W-:Y:S01]  /*10c0*/  MOV R3, R17 ;  /* 0x0000001100037202 */ /* 0x000fe20000000f00 */
[----:B------:R-:W-:Y:S01]  /*10d0*/  IMAD.MOV.U32 R25, RZ, RZ, R19 ;  /* 0x000000ffff197224 */ /* 0x000fe200078e0013 */
[----:B------:R-:W-:Y:S02]  /*10e0*/  IADD3.X R5, PT, PT, RZ, ~R19, RZ, P0, !PT ;  /* 0x80000013ff057210 */ /* 0x000fe400007fe4ff */
[----:B------:R-:W-:Y:S01]  /*10f0*/  MOV R24, R18 ;  /* 0x0000001200187202 */ /* 0x000fe20000000f00 */
[----:B------:R-:W-:-:S04]  /*1100*/  IMAD.WIDE.U32 R2, R14, R7, R2 ;  /* 0x000000070e027225 */ /* 0x000fc800078e0002 */
[----:B------:R-:W-:-:S04]  /*1110*/  IMAD R5, R5, R14, RZ ;  /* 0x0000000e05057224 */ /* 0x000fc800078e02ff */
[----:B------:R-:W-:-:S04]  /*1120*/  IMAD R5, R15, R7, R5 ;  /* 0x000000070f057224 */ /* 0x000fc800078e0205 */
[----:B------:R-:W-:-:S07]  /*1130*/  IMAD.IADD R3, R3, 0x1, R5 ;  /* 0x0000000103037824 */ /* 0x000fce00078e0205 */
.L_x_16:
[----:B------:R-:W-:Y:S05]  /*1140*/  BSYNC.RECONVERGENT B0 ;  /* 0x0000000000007941 */ /* 0x000fea0003800200 */
.L_x_14:
[----:B------:R-:W-:-:S05]  /*1150*/  IADD3 R16, PT, PT, R4, -0x2, RZ ;  /* 0xfffffffe04107810 */ /* 0x000fca0007ffe0ff */
        /* <DEDUP_REMOVED lines=32> */
.L_x_18:
        /* <DEDUP_REMOVED lines=16> */
.L_x_19:
[----:B------:R-:W-:Y:S05]  /*1460*/  BSYNC.RECONVERGENT B0 ;  /* 0x0000000000007941 */ /* 0x000fea0003800200 */
.L_x_17:
        /* <DEDUP_REMOVED lines=34> */
.L_x_21:
        /* <DEDUP_REMOVED lines=8> */
[----:B------:R-:W-:-:S03]  /*1710*/  MOV R2, R24 ;  /* 0x0000001800027202 */ /* 0x000fc60000000f00 */
[----:B------:R-:W-:Y:S02]  /*1720*/  IMAD.X R5, RZ, RZ, ~R19, P0 ;  /* 0x000000ffff057224 */ /* 0x000fe400000e0e13 */
[----:B------:R-:W-:-:S04]  /*1730*/  IMAD.WIDE.U32 R2, R14, R7, R2 ;  /* 0x000000070e027225 */ /* 0x000fc800078e0002 */
[----:B------:R-:W-:Y:S02]  /*1740*/  IMAD R5, R5, R14, RZ ;  /* 0x0000000e05057224 */ /* 0x000fe400078e02ff */
[----:B------:R-:W-:Y:S02]  /*1750*/  IMAD.MOV.U32 R14, RZ, RZ, R18 ;  /* 0x000000ffff0e7224 */ /* 0x000fe400078e0012 */
[----:B------:R-:W-:Y:S01]  /*1760*/  IMAD R5, R15, R7, R5 ;  /* 0x000000070f057224 */ /* 0x000fe200078e0205 */
[----:B------:R-:W-:-:S04]  /*1770*/  MOV R15, R19 ;  /* 0x00000013000f7202 */ /* 0x000fc80000000f00 */
[----:B------:R-:W-:-:S07]  /*1780*/  IADD3 R7, PT, PT, R3, R5, RZ ;  /* 0x0000000503077210 */ /* 0x000fce0007ffe0ff */
.L_x_22:
[----:B------:R-:W-:Y:S05]  /*1790*/  BSYNC.RECONVERGENT B0 ;  /* 0x0000000000007941 */ /* 0x000fea0003800200 */
.L_x_20:
[----:B------:R-:W-:-:S06]  /*17a0*/  IMAD.WIDE.U32 R16, R0, 0x8, R12 ;  /* 0x0000000800107825 */ /* 0x000fcc00078e000c */
[----:B------:R-:W2:Y:S01]  /*17b0*/  LDG.E.64.CONSTANT R16, desc[UR14][R16.64] ;  /* 0x0000000e10107981 */ /* 0x000ea2000c1e9b00 */
[----:B------:R-:W-:Y:S01]  /*17c0*/  IMAD R5, R10, 0x8, R1 ;  /* 0x000000080a057824 */ /* 0x000fe200078e0201 */
[----:B------:R-:W-:Y:S01]  /*17d0*/  MOV R3, R7 ;  /* 0x0000000700037202 */ /* 0x000fe20000000f00 */
[----:B------:R-:W-:Y:S04]  /*17e0*/  BSSY.RECONVERGENT B0, `(.L_x_23) ;  /* 0x000002c000007945 */ /* 0x000fe80003800200 */
[----:B------:R0:W-:Y:S01]  /*17f0*/  STL.64 [R5], R2 ;  /* 0x0000000205007387 */ /* 0x0001e20000100a00 */
[----:B--2---:R-:W-:-:S04]  /*1800*/  LOP3.LUT R6, R15, R17, RZ, 0xfc, !PT ;  /* 0x000000110f067212 */ /* 0x004fc800078efcff */
[----:B------:R-:W-:-:S13]  /*1810*/  ISETP.NE.U32.AND P0, PT, R6, RZ, PT ;  /* 0x000000ff0600720c */ /* 0x000fda0003f05070 */
[----:B0-----:R-:W-:Y:S05]  /*1820*/  @P0 BRA `(.L_x_24) ;  /* 0x00000000005c0947 */ /* 0x001fea0003800000 */
[----:B------:R-:W0:Y:S01]  /*1830*/  I2F.U32.RP R5, R16 ;  /* 0x0000001000057306 */ /* 0x000e220000209000 */
[----:B------:R-:W-:Y:S01]  /*1840*/  IADD3 R7, PT, PT, RZ, -R16, RZ ;  /* 0x80000010ff077210 */ /* 0x000fe20007ffe0ff */
[----:B------:R-:W-:Y:S01]  /*1850*/  IMAD.MOV.U32 R9, RZ, RZ, RZ ;  /* 0x000000ffff097224 */ /* 0x000fe200078e00ff */
[----:B------:R-:W-:-:S05]  /*1860*/  ISETP.NE.U32.AND P2, PT, R16, RZ, PT ;  /* 0x000000ff1000720c */ /* 0x000fca0003f45070 */
[----:B0-----:R-:W0:Y:S02]  /*1870*/  MUFU.RCP R5, R5 ;  /* 0x0000000500057308 */ /* 0x001e240000001000 */
[----:B0-----:R-:W-:-:S06]  /*1880*/  VIADD R2, R5, 0xffffffe ;  /* 0x0ffffffe05027836 */ /* 0x001fcc0000000000 */
[----:B------:R0:W1:Y:S02]  /*1890*/  F2I.FTZ.U32.TRUNC.NTZ R3, R2 ;  /* 0x0000000200037305 */ /* 0x000064000021f000 */
[----:B0-----:R-:W-:Y:S02]  /*18a0*/  IMAD.MOV.U32 R2, RZ, RZ, RZ ;  /* 0x000000ffff027224 */ /* 0x001fe400078e00ff */
[----:B-1----:R-:W-:-:S04]  /*18b0*/  IMAD R7, R7, R3, RZ ;  /* 0x0000000307077224 */ /* 0x002fc800078e02ff */
[----:B------:R-:W-:-:S06]  /*18c0*/  IMAD.HI.U32 R3, R3, R7, R2 ;  /* 0x0000000703037227 */ /* 0x000fcc00078e0002 */
[----:B------:R-:W-:-:S05]  /*18d0*/  IMAD.HI.U32 R10, R3, R14, RZ ;  /* 0x0000000e030a7227 */ /* 0x000fca00078e00ff */
[----:B------:R-:W-:-:S05]  /*18e0*/  IADD3 R3, PT, PT, -R10, RZ, RZ ;  /* 0x000000ff0a037210 */ /* 0x000fca0007ffe1ff */
[----:B------:R-:W-:-:S05]  /*18f0*/  IMAD R3, R16, R3, R14 ;  /* 0x0000000310037224 */ /* 0x000fca00078e020e */
[----:B------:R-:W-:-:S13]  /*1900*/  ISETP.GE.U32.AND P0, PT, R3, R16, PT ;  /* 0x000000100300720c */ /* 0x000fda0003f06070 */
[----:B------:R-:W-:Y:S01]  /*1910*/  @P0 IMAD.IADD R3, R3, 0x1, -R16 ;  /* 0x0000000103030824 */ /* 0x000fe200078e0a10 */
[----:B------:R-:W-:-:S04]  /*1920*/  @P0 IADD3 R10, PT, PT, R10, 0x1, RZ ;  /* 0x000000010a0a0810 */ /* 0x000fc80007ffe0ff */
[----:B------:R-:W-:Y:S01]  /*1930*/  ISETP.GE.U32.AND P1, PT, R3, R16, PT ;  /* 0x000000100300720c */ /* 0x000fe20003f26070 */
[----:B------:R-:W-:-:S12]  /*1940*/  HFMA2 R3, -RZ, RZ, 0, 0 ;  /* 0x00000000ff037431 */ /* 0x000fd800000001ff */
[----:B------:R-:W-:Y:S01]  /*1950*/  @P1 VIADD R10, R10, 0x1 ;  /* 0x000000010a0a1836 */ /* 0x000fe20000000000 */
[----:B------:R-:W-:-:S04]  /*1960*/  @!P2 LOP3.LUT R10, RZ, R16, RZ, 0x33, !PT ;  /* 0x00000010ff0aa212 */ /* 0x000fc800078e33ff */
[----:B------:R-:W-:-:S05]  /*1970*/  IADD3 R5, PT, PT, -R10, RZ, RZ ;  /* 0x000000ff0a057210 */ /* 0x000fca0007ffe1ff */
[----:B------:R-:W-:Y:S01]  /*1980*/  IMAD R2, R16, R5, R14 ;  /* 0x0000000510027224 */ /* 0x000fe200078e020e */
[----:B------:R-:W-:Y:S06]  /*1990*/  BRA `(.L_x_25) ;  /* 0x0000000000407947 */ /* 0x000fec0003800000 */
.L_x_24:
        /* <DEDUP_REMOVED lines=8> */
[----:B------:R-:W-:Y:S02]  /*1a20*/  MOV R2, R14 ;  /* 0x0000000e00027202 */ /* 0x000fe40000000f00 */
[----:B------:R-:W-:Y:S01]  /*1a30*/  MOV R10, R18 ;  /* 0x00000012000a7202 */ /* 0x000fe20000000f00 */
[----:B------:R-:W-:Y:S01]  /*1a40*/  IMAD.X R5, RZ, RZ, ~R19, P0 ;  /* 0x000000ffff057224 */ /* 0x000fe200000e0e13 */
[----:B------:R-:W-:Y:S01]  /*1a50*/  MOV R9, R19 ;  /* 0x0000001300097202 */ /* 0x000fe20000000f00 */
[----:B------:R-:W-:-:S04]  /*1a60*/  IMAD.WIDE.U32 R2, R16, R7, R2 ;  /* 0x0000000710027225 */ /* 0x000fc800078e0002 */
[----:B------:R-:W-:-:S04]  /*1a70*/  IMAD R5, R5, R16, RZ ;  /* 0x0000001005057224 */ /* 0x000fc800078e02ff */
[----:B------:R-:W-:-:S04]  /*1a80*/  IMAD R5, R17, R7, R5 ;  /* 0x0000000711057224 */ /* 0x000fc800078e0205 */
[----:B------:R-:W-:-:S07]  /*1a90*/  IMAD.IADD R3, R3, 0x1, R5 ;  /* 0x0000000103037824 */ /* 0x000fce00078e0205 */
.L_x_25:
[----:B------:R-:W-:Y:S05]  /*1aa0*/  BSYNC.RECONVERGENT B0 ;  /* 0x0000000000007941 */ /* 0x000fea0003800200 */
.L_x_23:
[----:B------:R-:W-:Y:S01]  /*1ab0*/  IMAD R5, R0, 0x8, R1 ;  /* 0x0000000800057824 */ /* 0x000fe200078e0201 */
[----:B------:R-:W-:-:S04]  /*1ac0*/  IADD3 R4, PT, PT, R4, -0x8, RZ ;  /* 0xfffffff804047810 */ /* 0x000fc80007ffe0ff */
[----:B------:R1:W-:Y:S01]  /*1ad0*/  STL.64 [R5], R2 ;  /* 0x0000000205007387 */ /* 0x0003e20000100a00 */
[----:B------:R-:W-:Y:S05]  /*1ae0*/  BRA.U UP0, `(.L_x_26) ;  /* 0xffffffe500b47547 */ /* 0x000fea000b83ffff */
[----:B------:R-:W-:-:S07]  /*1af0*/  VIADD R0, R4, 0x4 ;  /* 0x0000000404007836 */ /* 0x000fce0000000000 */
.L_x_1:
[----:B------:R-:W-:-:S09]  /*1b00*/  UISETP.NE.AND UP0, UPT, UR13, URZ, UPT ;  /* 0x000000ff0d00728c */ /* 0x000fd2000bf05270 */
[----:B------:R-:W-:Y:S05]  /*1b10*/  BRA.U !UP0, `(.L_x_27) ;  /* 0x0000001508647547 */ /* 0x000fea000b800000 */
[----:B------:R-:W0:Y:S01]  /*1b20*/  LDCU UR4, c[0x0][0x3b0] ;  /* 0x00007600ff0477ac */ /* 0x000e220008000800 */
[----:B------:R-:W-:Y:S02]  /*1b30*/  UISETP.GE.U32.AND UP0, UPT, UR13, 0x4, UPT ;  /* 0x000000040d00788c */ /* 0x000fe4000bf06070 */
[----:B0-----:R-:W-:-:S07]  /*1b40*/  ULOP3.LUT UR4, UR4, 0x3, URZ, 0xc0, !UPT ;  /* 0x0000000304047892 */ /* 0x001fce000f8ec0ff */
[----:B------:R-:W-:Y:S05]  /*1b50*/  BRA.U !UP0, `(.L_x_28) ;  /* 0x0000000d08287547 */ /* 0x000fea000b800000 */
[----:B------:R-:W0:Y:S01]  /*1b60*/  LDC.64 R12, c[0x0][0x390] ;  /* 0x0000e400ff0c7b82 */ /* 0x000e220000000a00 */
[----:B------:R-:W-:-:S05]  /*1b70*/  IADD3 R4, PT, PT, R0, -0x1, RZ ;  /* 0xffffffff00047810 */ /* 0x000fca0007ffe0ff */
[----:B0-----:R-:W-:-:S06]  /*1b80*/  IMAD.WIDE.U32 R12, R4, 0x8, R12 ;  /* 0x00000008040c7825 */ /* 0x001fcc00078e000c */
[----:B------:R-:W1:Y:S01]  /*1b90*/  LDG.E.64.CONSTANT R12, desc[UR14][R12.64] ;  /* 0x0000000e0c0c7981 */ /* 0x000e62000c1e9b00 */
[----:B------:R-:W-:Y:S01]  /*1ba0*/  BSSY.RECONVERGENT B0, `(.L_x_29) ;  /* 0x0000029000007945 */ /* 0x000fe20003800200 */
[----:B-1----:R-:W-:-:S04]  /*1bb0*/  LOP3.LUT R2, R9, R13, RZ, 0xfc, !PT ;  /* 0x0000000d09027212 */ /* 0x002fc800078efcff */
[----:B------:R-:W-:-:S13]  /*1bc0*/  ISETP.NE.U32.AND P0, PT, R2, RZ, PT ;  /* 0x000000ff0200720c */ /* 0x000fda0003f05070 */
[----:B------:R-:W-:Y:S05]  /*1bd0*/  @P0 BRA `(.L_x_30) ;  /* 0x00000000005c0947 */ /* 0x000fea0003800000 */
[----:B------:R-:W0:Y:S01]  /*1be0*/  I2F.U32.RP R5, R12 ;  /* 0x0000000c00057306 */ /* 0x000e220000209000 */
[----:B------:R-:W-:Y:S01]  /*1bf0*/  IADD3 R7, PT, PT, RZ, -R12, RZ ;  /* 0x8000000cff077210 */ /* 0x000fe20007ffe0ff */
[----:B------:R-:W-:Y:S01]  /*1c00*/  HFMA2 R15, -RZ, RZ, 0, 0 ;  /* 0x00000000ff0f7431 */ /* 0x000fe200000001ff */
        /* <DEDUP_REMOVED lines=14> */
[----:B------:R-:W-:-:S12]  /*1cf0*/  IMAD.MOV.U32 R3, RZ, RZ, RZ ;  /* 0x000000ffff037224 */ /* 0x000fd800078e00ff */
[----:B------:R-:W-:Y:S01]  /*1d00*/  @P1 VIADD R14, R14, 0x1 ;  /* 0x000000010e0e1836 */ /* 0x000fe20000000000 */
[----:B------:R-:W-:-:S04]  /*1d10*/  @!P2 LOP3.LUT R14, RZ, R12, RZ, 0x33, !PT ;  /* 0x0000000cff0ea212 */ /* 0x000fc800078e33ff */
[----:B------:R-:W-:-:S05]  /*1d20*/  IADD3 R5, PT, PT, -R14, RZ, RZ ;  /* 0x000000ff0e057210 */ /* 0x000fca0007ffe1ff */
[----:B------:R-:W-:Y:S01]  /*1d30*/  IMAD R2, R12, R5, R10 ;  /* 0x000000050c027224 */ /* 0x000fe200078e020a */
[----:B------:R-:W-:Y:S06]  /*1d40*/  BRA `(.L_x_31) ;  /* 0x0000000000387947 */ /* 0x000fec0003800000 */
.L_x_30:
[----:B------:R-:W-:Y:S01]  /*1d50*/  IMAD.MOV.U32 R22, RZ, RZ, R10 ;  /* 0x000000ffff167224 */ /* 0x000fe200078e000a */
[----:B------:R-:W-:Y:S01]  /*1d60*/  MOV R2, R12 ;  /* 0x0000000c00027202 */ /* 0x000fe20000000f00 */
[----:B------:R-:W-:Y:S01]  /*1d70*/  IMAD.MOV.U32 R3, RZ, RZ, R13 ;  /* 0x000000ffff037224 */ /* 0x000fe200078e000d */
[----:B------:R-:W-:-:S07]  /*1d80*/  MOV R6, 0x1da0 ;  /* 0x00001da000067802 */ /* 0x000fce0000000f00 */
[----:B------:R-:W-:Y:S05]  /*1d90*/  CALL.REL.NOINC `($__internal_0_$__cuda_sm20_div_s64) ;  /* 0x0000002400387944 */ /* 0x000fea0003c00000 */
[----:B------:R-:W-:Y:S01]  /*1da0*/  IADD3 R7, P0, PT, RZ, -R18, RZ ;  /* 0x80000012ff077210 */ /* 0x000fe20007f1e0ff */
[----:B------:R-:W-:Y:S01]  /*1db0*/  IMAD.MOV.U32 R8, RZ, RZ, R10 ;  /* 0x000000ffff087224 */ /* 0x000fe200078e000a */
[-C--:B------:R-:W-:Y:S01]  /*1dc0*/  MOV R15, R19.reuse ;  /* 0x00000013000f7202 */ /* 0x080fe20000000f00 */
[----:B------:R-:W-:Y:S01]  /*1dd0*/  IMAD.MOV.U32 R14, RZ, RZ, R18 ;  /* 0x000000ffff0e7224 */ /* 0x000fe200078e0012 */
[----:B------:R-:W-:Y:S01]  /*1de0*/  IADD3.X R5, PT, PT, RZ, ~R19, RZ, P0, !PT ;  /* 0x80000013ff057210 */ /* 0x000fe200007fe4ff */
[----:B------:R-:W-:-:S04]  /*1df0*/  IMAD.WIDE.U32 R2, R12, R7, R8 ;  /* 0x000000070c027225 */ /* 0x000fc800078e0008 */
[----:B------:R-:W-:-:S04]  /*1e00*/  IMAD R5, R5, R12, RZ ;  /* 0x0000000c05057224 */ /* 0x000fc800078e02ff */
[----:B------:R-:W-:-:S05]  /*1e10*/  IMAD R5, R13, R7, R5 ;  /* 0x000000070d057224 */ /* 0x000fca00078e0205 */
[----:B------:R-:W-:-:S07]  /*1e20*/  IADD3 R3, PT, PT, R3, R5, RZ ;  /* 0x0000000503037210 */ /* 0x000fce0007ffe0ff */
.L_x_31:
[----:B------:R-:W-:Y:S05]  /*1e30*/  BSYNC.RECONVERGENT B0 ;  /* 0x0000000000007941 */ /* 0x000fea0003800200 */
.L_x_29:
[----:B------:R-:W0:Y:S01]  /*1e40*/  LDC.64 R12, c[0x0][0x390] ;  /* 0x0000e400ff0c7b82 */ /* 0x000e220000000a00 */
[----:B------:R-:W-:-:S05]  /*1e50*/  IADD3 R10, PT, PT, R0, -0x2, RZ ;  /* 0xfffffffe000a7810 */ /* 0x000fca0007ffe0ff */
[----:B0-----:R-:W-:-:S06]  /*1e60*/  IMAD.WIDE.U32 R12, R10, 0x8, R12 ;  /* 0x000000080a0c7825 */ /* 0x001fcc00078e000c */
        /* <DEDUP_REMOVED lines=8> */
[----:B------:R-:W-:Y:S01]  /*1ef0*/  IADD3 R5, PT, PT, RZ, -R12, RZ ;  /* 0x8000000cff057210 */ /* 0x000fe20007ffe0ff */
[----:B------:R-:W-:Y:S01]  /*1f00*/  HFMA2 R15, -RZ, RZ, 0, 0 ;  /* 0x00000000ff0f7431 */ /* 0x000fe200000001ff */
[----:B------:R-:W-:Y:S01]  /*1f10*/  ISETP.NE.U32.AND P2, PT, R12, RZ, PT ;  /* 0x000000ff0c00720c */ /* 0x000fe20003f45070 */
[----:B------:R-:W-:-:S04]  /*1f20*/  IMAD.MOV.U32 R7, RZ, RZ, RZ ;  /* 0x000000ffff077224 */ /* 0x000fc800078e00ff */
[----:B0-----:R-:W0:Y:S02]  /*1f30*/  MUFU.RCP R4, R4 ;  /* 0x0000000400047308 */ /* 0x001e240000001000 */
[----:B0-----:R-:W-:-:S06]  /*1f40*/  IADD3 R2, PT, PT, R4, 0xffffffe, RZ ;  /* 0x0ffffffe04027810 */ /* 0x001fcc0007ffe0ff */
        /* <DEDUP_REMOVED lines=8> */
[----:B------:R-:W-:Y:S01]  /*1fd0*/  @P0 IADD3 R5, PT, PT, -R12, R5, RZ ;  /* 0x000000050c050210 */ /* 0x000fe20007ffe1ff */
[----:B------:R-:W-:-:S03]  /*1fe0*/  @P0 VIADD R3, R3, 0x1 ;  /* 0x0000000103030836 */ /* 0x000fc60000000000 */
[----:B------:R-:W-:-:S13]  /*1ff0*/  ISETP.GE.U32.AND P1, PT, R5, R12, PT ;  /* 0x0000000c0500720c */ /* 0x000fda0003f26070 */
[----:B------:R-:W-:Y:S02]  /*2000*/  @P1 IADD3 R3, PT, PT, R3, 0x1, RZ ;  /* 0x0000000103031810 */ /* 0x000fe40007ffe0ff */
[----:B------:R-:W-:-:S04]  /*2010*/  @!P2 LOP3.LUT R3, RZ, R12, RZ, 0x33, !PT ;  /* 0x0000000cff03a212 */ /* 0x000fc800078e33ff */
[----:B------:R-:W-:-:S05]  /*2020*/  IADD3 R5, PT, PT, -R3, RZ, RZ ;  /* 0x000000ff03057210 */ /* 0x000fca0007ffe1ff */
[----:B------:R-:W-:Y:S01]  /*2030*/  IMAD R2, R12, R5, R14 ;  /* 0x000000050c027224 */ /* 0x000fe200078e020e */
[----:B------:R-:W-:Y:S01]  /*2040*/  MOV R14, R3 ;  /* 0x00000003000e7202 */ /* 0x000fe20000000f00 */
[----:B------:R-:W-:Y:S06]  /*2050*/  BRA `(.L_x_34) ;  /* 0x0000000000407947 */ /* 0x000fec0003800000 */
.L_x_33:
        /* <DEDUP_REMOVED lines=10> */
[----:B------:R-:W-:Y:S02]  /*2100*/  IADD3.X R5, PT, PT, RZ, ~R19, RZ, P0, !PT ;  /* 0x80000013ff057210 */ /* 0x000fe400007fe4ff */
[----:B------:R-:W-:Y:S01]  /*2110*/  MOV R14, R18 ;  /* 0x00000012000e7202 */ /* 0x000fe20000000f00 */
[----:B------:R-:W-:-:S04]  /*2120*/  IMAD.WIDE.U32 R2, R12, R7, R2 ;  /* 0x000000070c027225 */ /* 0x000fc800078e0002 */
[----:B------:R-:W-:-:S04]  /*2130*/  IMAD R5, R5, R12, RZ ;  /* 0x0000000c05057224 */ /* 0x000fc800078e02ff */
[----:B------:R-:W-:-:S05]  /*2140*/  IMAD R5, R13, R7, R5 ;  /* 0x000000070d057224 */ /* 0x000fca00078e0205 */
[----:B------:R-:W-:-:S07]  /*2150*/  IADD3 R7, PT, PT, R3, R5, RZ ;  /* 0x0000000503077210 */ /* 0x000fce0007ffe0ff */
.L_x_34:
[----:B------:R-:W-:Y:S05]  /*2160*/  BSYNC.RECONVERGENT B0 ;  /* 0x0000000000007941 */ /* 0x000fea0003800200 */
.L_x_32:
[----:B------:R-:W0:Y:S01]  /*2170*/  LDC.64 R12, c[0x0][0x390] ;  /* 0x0000e400ff0c7b82 */ /* 0x000e220000000a00 */
[----:B------:R-:W-:-:S05]  /*2180*/  IADD3 R4, PT, PT, R0, -0x3, RZ ;  /* 0xfffffffd00047810 */ /* 0x000fca0007ffe0ff */
[----:B0-----:R-:W-:-:S06]  /*2190*/  IMAD.WIDE.U32 R12, R4, 0x8, R12 ;  /* 0x00000008040c7825 */ /* 0x001fcc00078e000c */
        /* <DEDUP_REMOVED lines=11> */
[----:B------:R-:W-:-:S05]  /*2250*/  ISETP.NE.U32.AND P2, PT, R12, RZ, PT ;  /* 0x000000ff0c00720c */ /* 0x000fca0003f45070 */
        /* <DEDUP_REMOVED lines=12> */
[----:B------:R-:W-:Y:S01]  /*2320*/  ISETP.GE.U32.AND P1, PT, R7, R12, PT ;  /* 0x0000000c0700720c */ /* 0x000fe20003f26070 */
[----:B------:R-:W-:-:S12]  /*2330*/  IMAD.MOV.U32 R7, RZ, RZ, RZ ;  /* 0x000000ffff077224 */ /* 0x000fd800078e00ff */
[----:B------:R-:W-:Y:S02]  /*2340*/  @P1 IADD3 R3, PT, PT, R3, 0x1, RZ ;  /* 0x0000000103031810 */ /* 0x000fe40007ffe0ff */
[----:B------:R-:W-:-:S04]  /*2350*/  @!P2 LOP3.LUT R3, RZ, R12, RZ, 0x33, !PT ;  /* 0x0000000cff03a212 */ /* 0x000fc800078e33ff */
[----:B------:R-:W-:-:S05]  /*2360*/  IADD3 R5, PT, PT, -R3, RZ, RZ ;  /* 0x000000ff03057210 */ /* 0x000fca0007ffe1ff */
[----:B------:R-:W-:Y:S01]  /*2370*/  IMAD R2, R12, R5, R14 ;  /* 0x000000050c027224 */ /* 0x000fe200078e020e */
[----:B------:R-:W-:Y:S01]  /*2380*/  MOV R14, R3 ;  /* 0x00000003000e7202 */ /* 0x000fe20000000f00 */
[----:B------:R-:W-:Y:S06]  /*2390*/  BRA `(.L_x_37) ;  /* 0x0000000000407947 */ /* 0x000fec0003800000 */
.L_x_36:
        /* <DEDUP_REMOVED lines=16> */
.L_x_37:
[----:B------:R-:W-:Y:S05]  /*24a0*/  BSYNC.RECONVERGENT B0 ;  /* 0x0000000000007941 */ /* 0x000fea0003800200 */
.L_x_35:
        /* <DEDUP_REMOVED lines=28> */
[----:B------:R-:W-:-:S12]  /*2670*/  HFMA2 R3, -RZ, RZ, 0, 0 ;  /* 0x00000000ff037431 */ /* 0x000fd800000001ff */
[----:B------:R-:W-:Y:S02]  /*2680*/  @P1 IADD3 R10, PT, PT, R10, 0x1, RZ ;  /* 0x000000010a0a1810 */ /* 0x000fe40007ffe0ff */
[----:B------:R-:W-:-:S04]  /*2690*/  @!P2 LOP3.LUT R10, RZ, R12, RZ, 0x33, !PT ;  /* 0x0000000cff0aa212 */ /* 0x000fc800078e33ff */
[----:B------:R-:W-:-:S05]  /*26a0*/  IADD3 R5, PT, PT, -R10, RZ, RZ ;  /* 0x000000ff0a057210 */ /* 0x000fca0007ffe1ff */
[----:B------:R-:W-:Y:S01]  /*26b0*/  IMAD R2, R12, R5, R14 ;  /* 0x000000050c027224 */ /* 0x000fe200078e020e */
[----:B------:R-:W-:Y:S06]  /*26c0*/  BRA `(.L_x_40) ;  /* 0x0000000000407947 */ /* 0x000fec0003800000 */
.L_x_39:
[----:B------:R-:W-:Y:S01]  /*26d0*/  MOV R22, R14 ;  /* 0x0000000e00167202 */ /* 0x000fe20000000f00 */
[----:B------:R-:W-:Y:S01]  /*26e0*/  IMAD.MOV.U32 R9, RZ, RZ, R15 ;  /* 0x000000ffff097224 */ /* 0x000fe200078e000f */
[----:B------:R-:W-:Y:S02]  /*26f0*/  MOV R2, R12 ;  /* 0x0000000c00027202 */ /* 0x000fe40000000f00 */
        /* <DEDUP_REMOVED lines=8> */
[----:B------:R-:W-:-:S03]  /*2780*/  MOV R9, R19 ;  /* 0x0000001300097202 */ /* 0x000fc60000000f00 */
[----:B------:R-:W-:Y:S02]  /*2790*/  IMAD R5, R5, R12, RZ ;  /* 0x0000000c05057224 */ /* 0x000fe400078e02ff */
[----:B------:R-:W-:-:S04]  /*27a0*/  IMAD.WIDE.U32 R2, R12, R7, R2 ;  /* 0x000000070c027225 */ /* 0x000fc800078e0002 */
[----:B------:R-:W-:-:S05]  /*27b0*/  IMAD R5, R13, R7, R5 ;  /* 0x000000070d057224 */ /* 0x000fca00078e0205 */
[----:B------:R-:W-:-:S07]  /*27c0*/  IADD3 R3, PT, PT, R3, R5, RZ ;  /* 0x0000000503037210 */ /* 0x000fce0007ffe0ff */
.L_x_40:
[----:B------:R-:W-:Y:S05]  /*27d0*/  BSYNC.RECONVERGENT B0 ;  /* 0x0000000000007941 */ /* 0x000fea0003800200 */
.L_x_38:
[----:B------:R-:W-:-:S05]  /*27e0*/  IMAD R5, R0, 0x8, R1 ;  /* 0x0000000800057824 */ /* 0x000fca00078e0201 */
[----:B------:R0:W-:Y:S02]  /*27f0*/  STL.64 [R5], R2 ;  /* 0x0000000205007387 */ /* 0x0001e40000100a00 */
.L_x_28:
[----:B------:R-:W-:-:S09]  /*2800*/  UISETP.NE.AND UP0, UPT, UR4, URZ, UPT ;  /* 0x000000ff0400728c */ /* 0x000fd2000bf05270 */
[----:B------:R-:W-:Y:S05]  /*2810*/  BRA.U !UP0, `(.L_x_27) ;  /* 0x0000000908247547 */ /* 0x000fea000b800000 */
[----:B------:R-:W-:-:S09]  /*2820*/  UISETP.NE.AND UP0, UPT, UR4, 0x1, UPT ;  /* 0x000000010400788c */ /* 0x000fd2000bf05270 */
[----:B------:R-:W-:Y:S05]  /*2830*/  BRA.U !UP0, `(.L_x_41) ;  /* 0x0000000508887547 */ /* 0x000fea000b800000 */
[----:B------:R-:W2:Y:S01]  /*2840*/  LDC.64 R12, c[0x0][0x390] ;  /* 0x0000e400ff0c7b82 */ /* 0x000ea20000000a00 */
[----:B------:R-:W-:-:S05]  /*2850*/  IADD3 R4, PT, PT, R0, -0x1, RZ ;  /* 0xffffffff00047810 */ /* 0x000fca0007ffe0ff */
[----:B--2---:R-:W-:-:S06]  /*2860*/  IMAD.WIDE.U32 R12, R4, 0x8, R12 ;  /* 0x00000008040c7825 */ /* 0x004fcc00078e000c */
[----:B------:R-:W0:Y:S01]  /*2870*/  LDG.E.64.CONSTANT R12, desc[UR14][R12.64] ;  /* 0x0000000e0c0c7981 */ /* 0x000e22000c1e9b00 */
[----:B------:R-:W-:Y:S01]  /*2880*/  BSSY.RECONVERGENT B0, `(.L_x_42) ;  /* 0x0000029000007945 */ /* 0x000fe20003800200 */
[----:B01----:R-:W-:-:S04]  /*2890*/  LOP3.LUT R2, R9, R13, RZ, 0xfc, !PT ;  /* 0x0000000d09027212 */ /* 0x003fc800078efcff */
[----:B------:R-:W-:-:S13]  /*28a0*/  ISETP.NE.U32.AND P0, PT, R2, RZ, PT ;  /* 0x000000ff0200720c */ /* 0x000fda0003f05070 */
[----:B------:R-:W-:Y:S05]  /*28b0*/  @P0 BRA `(.L_x_43) ;  /* 0x00000000005c0947 */ /* 0x000fea0003800000 */
        /* <DEDUP_REMOVED lines=16> */
[----:B------:R-:W-:Y:S02]  /*29c0*/  ISETP.GE.U32.AND P1, PT, R3, R12, PT ;  /* 0x0000000c0300720c */ /* 0x000fe40003f26070 */
[----:B------:R-:W-:-:S11]  /*29d0*/  MOV R3, RZ ;  /* 0x000000ff00037202 */ /* 0x000fd60000000f00 */
[----:B------:R-:W-:Y:S02]  /*29e0*/  @P1 IADD3 R14, PT, PT, R14, 0x1, RZ ;  /* 0x000000010e0e1810 */ /* 0x000fe40007ffe0ff */
[----:B------:R-:W-:-:S05]  /*29f0*/  @!P2 LOP3.LUT R14, RZ, R12, RZ, 0x33, !PT ;  /* 0x0000000cff0ea212 */ /* 0x000fca00078e33ff */
[----:B------:R-:W-:-:S04]  /*2a00*/  IMAD.MOV R5, RZ, RZ, -R14 ;  /* 0x000000ffff057224 */ /* 0x000fc800078e0a0e */
[----:B------:R-:W-:Y:S01]  /*2a10*/  IMAD R2, R12, R5, R10 ;  /* 0x000000050c027224 */ /* 0x000fe200078e020a */
[----:B------:R-:W-:Y:S06]  /*2a20*/  BRA `(.L_x_44) ;  /* 0x0000000000387947 */ /* 0x000fec0003800000 */
.L_x_43:
        /* <DEDUP_REMOVED lines=9> */
[----:B------:R-:W-:Y:S02]  /*2ac0*/  IMAD.X R5, RZ, RZ, ~R19, P0 ;  /* 0x000000ffff057224 */ /* 0x000fe400000e0e13 */
[----:B------:R-:W-:-:S04]  /*2ad0*/  IMAD.WIDE.U32 R2, R12, R7, R8 ;  /* 0x000000070c027225 */ /* 0x000fc800078e0008 */
[----:B------:R-:W-:-:S04]  /*2ae0*/  IMAD R5, R5, R12, RZ ;  /* 0x0000000c05057224 */ /* 0x000fc800078e02ff */
[----:B------:R-:W-:-:S05]  /*2af0*/  IMAD R5, R13, R7, R5 ;  /* 0x000000070d057224 */ /* 0x000fca00078e0205 */
[----:B------:R-:W-:-:S07]  /*2b00*/  IADD3 R3, PT, PT, R3, R5, RZ ;  /* 0x0000000503037210 */ /* 0x000fce0007ffe0ff */
.L_x_44:
[----:B------:R-:W-:Y:S05]  /*2b10*/  BSYNC.RECONVERGENT B0 ;  /* 0x0000000000007941 */ /* 0x000fea0003800200 */
.L_x_42:
        /* <DEDUP_REMOVED lines=33> */
.L_x_46:
        /* <DEDUP_REMOVED lines=16> */
.L_x_47:
[----:B------:R-:W-:Y:S05]  /*2e30*/  BSYNC.RECONVERGENT B0 ;  /* 0x0000000000007941 */ /* 0x000fea0003800200 */
.L_x_45:
[----:B------:R-:W-:-:S05]  /*2e40*/  IMAD R5, R0, 0x8, R1 ;  /* 0x0000000800057824 */ /* 0x000fca00078e0201 */
[----:B------:R2:W-:Y:S02]  /*2e50*/  STL.64 [R5], R2 ;  /* 0x0000000205007387 */ /* 0x0005e40000100a00 */
.L_x_41:
[----:B------:R-:W3:Y:S02]  /*2e60*/  LDCU UR4, c[0x0][0x3b0] ;  /* 0x00007600ff0477ac */ /* 0x000ee40008000800 */
[----:B---3--:R-:W-:-:S04]  /*2e70*/  ULOP3.LUT UR4, UR4, 0x1, URZ, 0xc0, !UPT ;  /* 0x0000000104047892 */ /* 0x008fc8000f8ec0ff */
[----:B------:R-:W-:-:S09]  /*2e80*/  UISETP.NE.U32.AND UP0, UPT, UR4, 0x1, UPT ;  /* 0x000000010400788c */ /* 0x000fd2000bf05070 */
[----:B------:R-:W-:Y:S05]  /*2e90*/  BRA.U UP0, `(.L_x_27) ;  /* 0x0000000100847547 */ /* 0x000fea000b800000 */
[----:B012---:R-:W0:Y:S01]  /*2ea0*/  LDC.64 R2, c[0x0][0x390] ;  /* 0x0000e400ff027b82 */ /* 0x007e220000000a00 */
[----:B------:R-:W-:-:S05]  /*2eb0*/  IADD3 R0, PT, PT, R0, -0x1, RZ ;  /* 0xffffffff00007810 */ /* 0x000fca0007ffe0ff */
[----:B0-----:R-:W-:-:S06]  /*2ec0*/  IMAD.WIDE.U32 R2, R0, 0x8, R2 ;  /* 0x0000000800027825 */ /* 0x001fcc00078e0002 */
[----:B------:R-:W2:Y:S01]  /*2ed0*/  LDG.E.64.CONSTANT R2, desc[UR14][R2.64] ;  /* 0x0000000e02027981 */ /* 0x000ea2000c1e9b00 */
[----:B------:R-:W-:Y:S01]  /*2ee0*/  BSSY.RECONVERGENT B0, `(.L_x_48) ;  /* 0x000001a000007945 */ /* 0x000fe20003800200 */
[----:B--2---:R-:W-:-:S04]  /*2ef0*/  LOP3.LUT R4, R9, R3, RZ, 0xfc, !PT ;  /* 0x0000000309047212 */ /* 0x004fc800078efcff */
[----:B------:R-:W-:-:S13]  /*2f00*/  ISETP.NE.U32.AND P0, PT, R4, RZ, PT ;  /* 0x000000ff0400720c */ /* 0x000fda0003f05070 */
[----:B------:R-:W-:Y:S05]  /*2f10*/  @P0 BRA `(.L_x_49) ;  /* 0x0000000000500947 */ /* 0x000fea0003800000 */
[----:B------:R-:W0:Y:S01]  /*2f20*/  I2F.U32.RP R3, R2 ;  /* 0x0000000200037306 */ /* 0x000e220000209000 */
[----:B------:R-:W-:Y:S01]  /*2f30*/  IMAD.MOV R7, RZ, RZ, -R2 ;  /* 0x000000ffff077224 */ /* 0x000fe200078e0a02 */
[----:B------:R-:W-:-:S06]  /*2f40*/  ISETP.NE.U32.AND P1, PT, R2, RZ, PT ;  /* 0x000000ff0200720c */ /* 0x000fcc0003f25070 */
[----:B0-----:R-:W0:Y:S02]  /*2f50*/  MUFU.RCP R3, R3 ;  /* 0x0000000300037308 */ /* 0x001e240000001000 */
[----:B0-----:R-:W-:Y:S01]  /*2f60*/  IADD3 R4, PT, PT, R3, 0xffffffe, RZ ;  /* 0x0ffffffe03047810 */ /* 0x001fe20007ffe0ff */
[----:B------:R-:W-:-:S05]  /*2f70*/  IMAD.MOV.U32 R3, RZ, RZ, RZ ;  /* 0x000000ffff037224 */ /* 0x000fca00078e00ff */
        /* <DEDUP_REMOVED lines=8> */
[----:B------:R-:W-:-:S05]  /*3000*/  @P0 IMAD.IADD R5, R5, 0x1, -R2 ;  /* 0x0000000105050824 */ /* 0x000fca00078e0a02 */
[----:B------:R-:W-:-:S13]  /*3010*/  ISETP.GE.U32.AND P0, PT, R5, R2, PT ;  /* 0x000000020500720c */ /* 0x000fda0003f06070 */
[----:B------:R-:W-:Y:S02]  /*3020*/  @P0 IADD3 R5, PT, PT, -R2, R5, RZ ;  /* 0x0000000502050210 */ /* 0x000fe40007ffe1ff */
[----:B------:R-:W-:-:S04]  /*3030*/  @!P1 LOP3.LUT R5, RZ, R2, RZ, 0x33, !PT ;  /* 0x00000002ff059212 */ /* 0x000fc800078e33ff */
[----:B------:R-:W-:Y:S01]  /*3040*/  MOV R2, R5 ;  /* 0x0000000500027202 */ /* 0x000fe20000000f00 */
[----:B------:R-:W-:Y:S06]  /*3050*/  BRA `(.L_x_50) ;  /* 0x0000000000087947 */ /* 0x000fec0003800000 */
.L_x_49:
[----:B------:R-:W-:-:S07]  /*3060*/  MOV R6, 0x3080 ;  /* 0x0000308000067802 */ /* 0x000fce0000000f00 */
[----:B------:R-:W-:Y:S05]  /*3070*/  CALL.REL.NOINC `($__internal_1_$__cuda_sm20_rem_s64) ;  /* 0x0000001400cc7944 */ /* 0x000fea0003c00000 */
.L_x_50:
[----:B------:R-:W-:Y:S05]  /*3080*/  BSYNC.RECONVERGENT B0 ;  /* 0x0000000000007941 */ /* 0x000fea0003800200 */
.L_x_48:
[----:B------:R-:W-:-:S05]  /*3090*/  LEA R5, R0, R1, 0x3 ;  /* 0x0000000100057211 */ /* 0x000fca00078e18ff */
[----:B------:R3:W-:Y:S02]  /*30a0*/  STL.64 [R5], R2 ;  /* 0x0000000205007387 */ /* 0x0007e40000100a00 */
.L_x_27:
[----:B------:R-:W4:Y:S01]  /*30b0*/  LDCU UR12, c[0x0][0x3b0] ;  /* 0x00007600ff0c77ac */ /* 0x000f220008000800 */
[----:B0123--:R-:W-:Y:S01]  /*30c0*/  HFMA2 R2, -RZ, RZ, 0, 0 ;  /* 0x00000000ff027431 */ /* 0x00ffe200000001ff */
[----:B------:R-:W-:Y:S02]  /*30d0*/  CS2R R22, SRZ ;  /* 0x0000000000167805 */ /* 0x000fe4000001ff00 */
[----:B------:R-:W-:Y:S01]  /*30e0*/  CS2R R8, SRZ ;  /* 0x0000000000087805 */ /* 0x000fe2000001ff00 */
[----:B------:R-:W-:Y:S02]  /*30f0*/  UISETP.NE.AND UP0, UPT, UR13, URZ, UPT ;  /* 0x000000ff0d00728c */ /* 0x000fe4000bf05270 */
[----:B----4-:R-:W-:-:S09]  /*3100*/  UISETP.GE.U32.AND UP1, UPT, UR12, 0x8, UPT ;  /* 0x000000080c00788c */ /* 0x010fd2000bf26070 */
[----:B------:R-:W-:Y:S05]  /*3110*/  BRA.U !UP1, `(.L_x_51) ;  /* 0x0000000909307547 */ /* 0x000fea000b800000 */
[----:B------:R-:W0:Y:S01]  /*3120*/  LDCU.128 UR4, c[0x0][0x3a0] ;  /* 0x00007400ff0477ac */ /* 0x000e220008000c00 */
[----:B------:R-:W-:Y:S01]  /*3130*/  VIADD R0, R1, 0x20 ;  /* 0x0000002001007836 */ /* 0x000fe20000000000 */
[----:B------:R-:W-:Y:S01]  /*3140*/  CS2R R22, SRZ ;  /* 0x0000000000167805 */ /* 0x000fe2000001ff00 */
[----:B------:R-:W1:Y:S01]  /*3150*/  LDCU.64 UR10, c[0x0][0x398] ;  /* 0x00007300ff0a77ac */ /* 0x000e620008000a00 */
[----:B------:R-:W-:-:S06]  /*3160*/  ULOP3.LUT UR16, UR12, 0x7ffffff8, URZ, 0xc0, !UPT ;  /* 0x7ffffff80c107892 */ /* 0x000fcc000f8ec0ff */
[----:B------:R-:W-:Y:S01]  /*3170*/  MOV R2, UR16 ;  /* 0x0000001000027c02 */ /* 0x000fe20008000f00 */
[----:B0-----:R-:W-:Y:S02]  /*3180*/  UIADD3 UR8, UP1, UPT, UR4, 0x20, URZ ;  /* 0x0000002004087890 */ /* 0x001fe4000ff3e0ff */
[----:B------:R-:W-:Y:S02]  /*3190*/  UIADD3 UR6, UP2, UPT, UR6, 0x10, URZ ;  /* 0x0000001006067890 */ /* 0x000fe4000ff5e0ff */
[----:B-1----:R-:W-:Y:S02]  /*31a0*/  UIADD3 UR4, UP3, UPT, UR10, 0x20, URZ ;  /* 0x000000200a047890 */ /* 0x002fe4000ff7e0ff */
[----:B------:R-:W-:Y:S01]  /*31b0*/  UIADD3.X UR9, UPT, UPT, URZ, UR5, URZ, UP1, !UPT ;  /* 0x00000005ff097290 */ /* 0x000fe20008ffe4ff */
[----:B------:R-:W-:Y:S01]  /*31c0*/  MOV R16, UR8 ;  /* 0x0000000800107c02 */ /* 0x000fe20008000f00 */
[----:B------:R-:W-:Y:S01]  /*31d0*/  UIADD3.X UR7, UPT, UPT, URZ, UR7, URZ, UP2, !UPT ;  /* 0x00000007ff077290 */ /* 0x000fe200097fe4ff */
[----:B------:R-:W-:Y:S01]  /*31e0*/  IMAD.U32 R6, RZ, RZ, UR6 ;  /* 0x00000006ff067e24 */ /* 0x000fe2000f8e00ff */
[----:B------:R-:W-:Y:S01]  /*31f0*/  UIADD3.X UR5, UPT, UPT, URZ, UR11, URZ, UP3, !UPT ;  /* 0x0000000bff057290 */ /* 0x000fe20009ffe4ff */
[----:B------:R-:W-:Y:S01]  /*3200*/  MOV R4, UR4 ;  /* 0x0000000400047c02 */ /* 0x000fe20008000f00 */
[----:B------:R-:W-:Y:S01]  /*3210*/  UIADD3 UR10, UPT, UPT, -UR16, URZ, URZ ;  /* 0x000000ff100a7290 */ /* 0x000fe2000fffe1ff */
[----:B------:R-:W-:Y:S01]  /*3220*/  MOV R17, UR9 ;  /* 0x0000000900117c02 */ /* 0x000fe20008000f00 */
[----:B------:R-:W-:-:S02]  /*3230*/  IMAD.U32 R7, RZ, RZ, UR7 ;  /* 0x00000007ff077e24 */ /* 0x000fc4000f8e00ff */
[----:B------:R-:W-:-:S08]  /*3240*/  MOV R5, UR5 ;  /* 0x0000000500057c02 */ /* 0x000fd00008000f00 */
.L_x_52:
[----:B------:R-:W2:Y:S04]  /*3250*/  LDG.E.CONSTANT R10, desc[UR14][R6.64+-0x10] ;  /* 0xfffff00e060a7981 */ /* 0x000ea8000c1e9900 */
[----:B------:R-:W3:Y:S04]  /*3260*/  LDG.E.CONSTANT R12, desc[UR14][R6.64+-0xc] ;  /* 0xfffff40e060c7981 */ /* 0x000ee8000c1e9900 */
[----:B------:R-:W4:Y:S04]  /*3270*/  LDG.E.CONSTANT R18, desc[UR14][R6.64+-0x8] ;  /* 0xfffff80e06127981 */ /* 0x000f28000c1e9900 */
[----:B------:R-:W5:Y:S01]  /*3280*/  LDG.E.CONSTANT R24, desc[UR14][R6.64+-0x4] ;  /* 0xfffffc0e06187981 */ /* 0x000f62000c1e9900 */
[----:B--2---:R-:W-:-:S03]  /*3290*/  LEA R20, R10, R1, 0x3 ;  /* 0x000000010a147211 */ /* 0x004fc600078e18ff */
[----:B------:R-:W2:Y:S04]  /*32a0*/  LDG.E.64.CONSTANT R10, desc[UR14][R4.64+-0x20] ;  /* 0xffffe00e040a7981 */ /* 0x000ea8000c1e9b00 */
[----:B------:R-:W2:Y:S01]  /*32b0*/  LDL.64 R20, [R20] ;  /* 0x0000000014147983 */ /* 0x000ea20000100a00 */
[----:B---3--:R-:W-:-:S03]  /*32c0*/  IMAD R14, R12, 0x8, R1 ;  /* 0x000000080c0e7824 */ /* 0x008fc600078e0201 */
[----:B------:R-:W3:Y:S04]  /*32d0*/  LDG.E.64.CONSTANT R12, desc[UR14][R4.64+-0x18] ;  /* 0xffffe80e040c7981 */ /* 0x000ee8000c1e9b00 */
[----:B------:R-:W3:Y:S01]  /*32e0*/  LDL.64 R14, [R14] ;  /* 0x000000000e0e7983 */ /* 0x000ee20000100a00 */
[----:B-----5:R-:W-:Y:S02]  /*32f0*/  IMAD R24, R24, 0x8, R1 ;  /* 0x0000000818187824 */ /* 0x020fe400078e0201 */
[----:B--2---:R-:W-:Y:S01]  /*3300*/  IMAD R3, R11, R20, RZ ;  /* 0x000000140b037224 */ /* 0x004fe200078e02ff */
[----:B----4-:R-:W-:Y:S01]  /*3310*/  LEA R11, R18, R1, 0x3 ;  /* 0x00000001120b7211 */ /* 0x010fe200078e18ff */
[-C--:B------:R-:W-:Y:S02]  /*3320*/  IMAD.WIDE.U32 R18, R20, R10.reuse, R8 ;  /* 0x0000000a14127225 */ /* 0x080fe400078e0008 */
[----:B------:R-:W2:Y:S02]  /*3330*/  LDG.E.64.CONSTANT R8, desc[UR14][R4.64+-0x10] ;  /* 0xfffff00e04087981 */ /* 0x000ea4000c1e9b00 */
[----:B------:R-:W-:-:S02]  /*3340*/  IMAD R3, R21, R10, R3 ;  /* 0x0000000a15037224 */ /* 0x000fc400078e0203 */
[----:B------:R-:W2:Y:S03]  /*3350*/  LDL.64 R10, [R11] ;  /* 0x000000000b0a7983 */ /* 0x000ea60000100a00 */
[----:B------:R-:W-:Y:S01]  /*3360*/  IADD3 R19, PT, PT, R19, R3, RZ ;  /* 0x0000000313137210 */ /* 0x000fe20007ffe0ff */
[----:B---3--:R-:W-:Y:S01]  /*3370*/  IMAD R3, R13, R14, RZ ;  /* 0x0000000e0d037224 */ /* 0x008fe200078e02ff */
[----:B------:R-:W3:Y:S03]  /*3380*/  LDG.E.CONSTANT R20, desc[UR14][R6.64] ;  /* 0x0000000e06147981 */ /* 0x000ee6000c1e9900 */
[-C--:B------:R-:W-:Y:S02]  /*3390*/  IMAD R3, R15, R12.reuse, R3 ;  /* 0x0000000c0f037224 */ /* 0x080fe400078e0203 */
[----:B------:R-:W-:-:S02]  /*33a0*/  IMAD.WIDE.U32 R12, R14, R12, R18 ;  /* 0x0000000c0e0c7225 */ /* 0x000fc400078e0012 */
[----:B------:R-:W4:Y:S04]  /*33b0*/  LDG.E.64.CONSTANT R14, desc[UR14][R4.64+-0x8] ;  /* 0xfffff80e040e7981 */ /* 0x000f28000c1e9b00 */
[----:B------:R-:W4:Y:S01]  /*33c0*/  LDL.64 R18, [R24] ;  /* 0x0000000018127983 */ /* 0x000f220000100a00 */
[----:B------:R-:W-:-:S03]  /*33d0*/  IADD3 R13, PT, PT, R13, R3, RZ ;  /* 0x000000030d0d7210 */ /* 0x000fc60007ffe0ff */
[----:B------:R-:W5:Y:S01]  /*33e0*/  LDG.E.64.CONSTANT R24, desc[UR14][R16.64+-0x20] ;  /* 0xffffe00e10187981 */ /* 0x000f62000c1e9b00 */
[----:B--2---:R-:W-:Y:S02]  /*33f0*/  IMAD R3, R9, R10, RZ ;  /* 0x0000000a09037224 */ /* 0x004fe400078e02ff */
[----:B------:R-:W-:-:S04]  /*3400*/  IMAD.WIDE.U32 R12, R10, R8, R12 ;  /* 0x000000080a0c7225 */ /* 0x000fc800078e000c */
[----:B------:R-:W-:Y:S02]  /*3410*/  IMAD R3, R11, R8, R3 ;  /* 0x000000080b037224 */ /* 0x000fe400078e0203 */
[----:B---3--:R-:W-:Y:S01]  /*3420*/  IMAD R26, R20, 0x8, R1 ;  /* 0x00000008141a7824 */ /* 0x008fe200078e0201 */
[----:B------:R-:W5:Y:S02]  /*3430*/  LDL.128 R8, [R0+-0x20] ;  /* 0xffffe00000087983 */ /* 0x000f640000100c00 */
[----:B------:R-:W-:Y:S02]  /*3440*/  IADD3 R13, PT, PT, R13, R3, RZ ;  /* 0x000000030d0d7210 */ /* 0x000fe40007ffe0ff */
[----:B------:R-:W2:Y:S01]  /*3450*/  LDG.E.64.CONSTANT R20, desc[UR14][R16.64+-0x18] ;  /* 0xffffe80e10147981 */ /* 0x000ea2000c1e9b00 */
[----:B----4-:R-:W-:-:S04]  /*3460*/  IMAD R3, R15, R18, RZ ;  /* 0x000000120f037224 */ /* 0x010fc800078e02ff */
[-C--:B------:R-:W-:Y:S02]  /*3470*/  IMAD R3, R19, R14.reuse, R3 ;  /* 0x0000000e13037224 */ /* 0x080fe400078e0203 */
[----:B------:R-:W-:Y:S02]  /*3480*/  IMAD.WIDE.U32 R14, R18, R14, R12 ;  /* 0x0000000e120e7225 */ /* 0x000fe400078e000c */
[----:B------:R-:W3:Y:S04]  /*3490*/  LDG.E.64.CONSTANT R18, desc[UR14][R4.64] ;  /* 0x0000000e04127981 */ /* 0x000ee8000c1e9b00 */
[----:B------:R-:W3:Y:S01]  /*34a0*/  LDL.64 R12, [R26] ;  /* 0x000000001a0c7983 */ /* 0x000ee20000100a00 */
[----:B------:R-:W-:-:S03]  /*34b0*/  IADD3 R15, PT, PT, R15, R3, RZ ;  /* 0x000000030f0f7210 */ /* 0x000fc60007ffe0ff */
[----:B------:R-:W4:Y:S01]  /*34c0*/  LDG.E.CONSTANT R26, desc[UR14][R6.64+0x4] ;  /* 0x0000040e061a7981 */ /* 0x000f22000c1e9900 */
[----:B-----5:R-:W-:Y:S02]  /*34d0*/  IMAD R25, R25, R8, RZ ;  /* 0x0000000819197224 */ /* 0x020fe400078e02ff */
[----:B------:R-:W-:-:S04]  /*34e0*/  IMAD.WIDE.U32 R22, R8, R24, R22 ;  /* 0x0000001808167225 */ /* 0x000fc800078e0016 */
[----:B------:R-:W-:Y:S02]  /*34f0*/  IMAD R9, R9, R24, R25 ;  /* 0x0000001809097224 */ /* 0x000fe400078e0219 */
[----:B------:R-:W5:Y:S03]  /*3500*/  LDG.E.64.CONSTANT R24, desc[UR14][R16.64+-0x10] ;  /* 0xfffff00e10187981 */ /* 0x000f66000c1e9b00 */
[----:B------:R-:W-:Y:S01]  /*3510*/  IADD3 R23, PT, PT, R23, R9, RZ ;  /* 0x0000000917177210 */ /* 0x000fe20007ffe0ff */
[----:B---3--:R-:W-:-:S04]  /*3520*/  IMAD R3, R19, R12, RZ ;  /* 0x0000000c13037224 */ /* 0x008fc800078e02ff */
[-C--:B------:R-:W-:Y:S02]  /*3530*/  IMAD R3, R13, R18.reuse, R3 ;  /* 0x000000120d037224 */ /* 0x080fe400078e0203 */
[----:B------:R-:W-:Y:S02]  /*3540*/  IMAD.WIDE.U32 R18, R12, R18, R14 ;  /* 0x000000120c127225 */ /* 0x000fe400078e000e */
[----:B------:R-:W5:Y:S02]  /*3550*/  LDL.128 R12, [R0+-0x10] ;  /* 0xfffff000000c7983 */ /* 0x000f640000100c00 */
[----:B--2---:R-:W-:-:S04]  /*3560*/  IMAD R9, R21, R10, RZ ;  /* 0x0000000a15097224 */ /* 0x004fc800078e02ff */
[-C--:B------:R-:W-:Y:S02]  /*3570*/  IMAD R11, R11, R20.reuse, R9 ;  /* 0x000000140b0b7224 */ /* 0x080fe400078e0209 */
[----:B------:R-:W2:Y:S01]  /*3580*/  LDG.E.64.CONSTANT R8, desc[UR14][R16.64+-0x8] ;  /* 0xfffff80e10087981 */ /* 0x000ea2000c1e9b00 */
[----:B------:R-:W-:-:S04]  /*3590*/  IMAD.WIDE.U32 R20, R10, R20, R22 ;  /* 0x000000140a147225 */ /* 0x000fc800078e0016 */
[----:B------:R-:W-:Y:S01]  /*35a0*/  IMAD.IADD R21, R21, 0x1, R11 ;  /* 0x0000000115157824 */ /* 0x000fe200078e020b */
[----:B----4-:R-:W-:Y:S01]  /*35b0*/  LEA R26, R26, R1, 0x3 ;  /* 0x000000011a1a7211 */ /* 0x010fe200078e18ff */
[----:B-----5:R-:W-:Y:S02]  /*35c0*/  IMAD R23, R25, R12, RZ ;  /* 0x0000000c19177224 */ /* 0x020fe400078e02ff */
[-C--:B------:R-:W-:Y:S02]  /*35d0*/  IMAD.WIDE.U32 R10, R12, R24.reuse, R20 ;  /* 0x000000180c0a7225 */ /* 0x080fe400078e0014 */
[----:B------:R-:W3:Y:S02]  /*35e0*/  LDL.64 R20, [R26] ;  /* 0x000000001a147983 */ /* 0x000ee40000100a00 */
[----:B------:R-:W-:Y:S02]  /*35f0*/  IMAD R23, R13, R24, R23 ;  /* 0x000000180d177224 */ /* 0x000fe400078e0217 */
[----:B------:R-:W3:Y:S01]  /*3600*/  LDG.E.64.CONSTANT R12, desc[UR14][R4.64+0x8] ;  /* 0x0000080e040c7981 */ /* 0x000ee2000c1e9b00 */
[----:B--2---:R-:W-:-:S02]  /*3610*/  IMAD R25, R9, R14, RZ ;  /* 0x0000000e09197224 */ /* 0x004fc400078e02ff */
[----:B------:R-:W-:Y:S01]  /*3620*/  IADD3 R11, PT, PT, R11, R23, RZ ;  /* 0x000000170b0b7210 */ /* 0x000fe20007ffe0ff */
[----:B------:R-:W2:Y:S01]  /*3630*/  LDG.E.CONSTANT R24, desc[UR14][R6.64+0x8] ;  /* 0x0000080e06187981 */ /* 0x000ea2000c1e9900 */
[-C--:B------:R-:W-:Y:S02]  /*3640*/  IMAD R25, R15, R8.reuse, R25 ;  /* 0x000000080f197224 */ /* 0x080fe400078e0219 */
[----:B------:R-:W-:Y:S01]  /*3650*/  IMAD.WIDE.U32 R14, R14, R8, R10 ;  /* 0x000000080e0e7225 */ /* 0x000fe200078e000a */
[----:B------:R-:W4:Y:S04]  /*3660*/  LDG.E.64.CONSTANT R22, desc[UR14][R16.64] ;  /* 0x0000000e10167981 */ /* 0x000f28000c1e9b00 */
[----:B------:R-:W4:Y:S01]  /*3670*/  LDL.128 R8, [R0] ;  /* 0x0000000000087983 */ /* 0x000f220000100c00 */
[----:B------:R-:W-:Y:S01]  /*3680*/  IMAD.IADD R19, R19, 0x1, R3 ;  /* 0x0000000113137824 */ /* 0x000fe200078e0203 */
[----:B------:R-:W-:Y:S01]  /*3690*/  IADD3 R25, PT, PT, R15, R25, RZ ;  /* 0x000000190f197210 */ /* 0x000fe20007ffe0ff */
[----:B---3--:R-:W-:Y:S01]  /*36a0*/  IMAD R3, R13, R20, RZ ;  /* 0x000000140d037224 */ /* 0x008fe200078e02ff */
[----:B--2---:R-:W-:-:S03]  /*36b0*/  LEA R15, R24, R1, 0x3 ;  /* 0x00000001180f7211 */ /* 0x004fc600078e18ff */
[-C--:B------:R-:W-:Y:S02]  /*36c0*/  IMAD R3, R21, R12.reuse, R3 ;  /* 0x0000000c15037224 */ /* 0x080fe400078e0203 */
[----:B------:R-:W-:Y:S02]  /*36d0*/  IMAD.WIDE.U32 R12, R20, R12, R18 ;  /* 0x0000000c140c7225 */ /* 0x000fe400078e0012 */
[----:B------:R-:W2:Y:S02]  /*36e0*/  LDG.E.64.CONSTANT R20, desc[UR14][R4.64+0x10] ;  /* 0x0000100e04147981 */ /* 0x000ea4000c1e9b00 */
[----:B------:R-:W-:Y:S02]  /*36f0*/  IMAD.MOV.U32 R24, RZ, RZ, R14 ;  /* 0x000000ffff187224 */ /* 0x000fe400078e000e */
[----:B----4-:R-:W-:Y:S01]  /*3700*/  IMAD R19, R23, R8, RZ ;  /* 0x0000000817137224 */ /* 0x010fe200078e02ff */
[----:B------:R-:W2:Y:S03]  /*3710*/  LDL.64 R14, [R15] ;  /* 0x000000000f0e7983 */ /* 0x000ea60000100a00 */
[----:B------:R-:W-:-:S02]  /*3720*/  IMAD R9, R9, R22, R19 ;  /* 0x0000001609097224 */ /* 0x000fc400078e0213 */
[----:B------:R-:W3:Y:S01]  /*3730*/  LDG.E.64.CONSTANT R18, desc[UR14][R16.64+0x8] ;  /* 0x0000080e10127981 */ /* 0x000ee2000c1e9b00 */
[----:B------:R-:W-:-:S03]  /*3740*/  IMAD.WIDE.U32 R24, R8, R22, R24 ;  /* 0x0000001608187225 */ /* 0x000fc600078e0018 */
[----:B------:R-:W4:Y:S01]  /*3750*/  LDG.E.CONSTANT R22, desc[UR14][R6.64+0xc] ;  /* 0x00000c0e06167981 */ /* 0x000f22000c1e9900 */
[----:B------:R-:W-:Y:S01]  /*3760*/  IADD3 R13, PT, PT, R13, R3, RZ ;  /* 0x000000030d0d7210 */ /* 0x000fe20007ffe0ff */
[----:B--2---:R-:W-:Y:S01]  /*3770*/  IMAD R23, R21, R14, RZ ;  /* 0x0000000e15177224 */ /* 0x004fe200078e02ff */
[----:B------:R-:W-:Y:S01]  /*3780*/  IADD3 R21, PT, PT, R25, R9, RZ ;  /* 0x0000000919157210 */ /* 0x000fe20007ffe0ff */
[----:B------:R-:W-:-:S04]  /*3790*/  IMAD.WIDE.U32 R8, R14, R20, R12 ;  /* 0x000000140e087225 */ /* 0x000fc800078e000c */
[----:B------:R-:W-:Y:S02]  /*37a0*/  IMAD R23, R15, R20, R23 ;  /* 0x000000140f177224 */ /* 0x000fe400078e0217 */
[----:B------:R-:W-:Y:S01]  /*37b0*/  IMAD.MOV.U32 R20, RZ, RZ, R24 ;  /* 0x000000ffff147224 */ /* 0x000fe200078e0018 */
[----:B------:R-:W2:Y:S01]  /*37c0*/  LDL.128 R12, [R0+0x10] ;  /* 0x00001000000c7983 */ /* 0x000ea20000100c00 */
[----:B---3--:R-:W-:-:S03]  /*37d0*/  IMAD R3, R19, R10, RZ ;  /* 0x0000000a13037224 */ /* 0x008fc600078e02ff */
[----:B------:R-:W2:Y:S01]  /*37e0*/  LDG.E.64.CONSTANT R24, desc[UR14][R16.64+0x10] ;  /* 0x0000100e10187981 */ /* 0x000ea2000c1e9b00 */
[-C--:B------:R-:W-:Y:S02]  /*37f0*/  IMAD R26, R11, R18.reuse, R3 ;  /* 0x000000120b1a7224 */ /* 0x080fe400078e0203 */
[----:B------:R-:W-:Y:S01]  /*3800*/  IMAD.WIDE.U32 R10, R10, R18, R20 ;  /* 0x000000120a0a7225 */ /* 0x000fe200078e0014 */
[----:B----4-:R-:W-:Y:S01]  /*3810*/  LEA R20, R22, R1, 0x3 ;  /* 0x0000000116147211 */ /* 0x010fe200078e18ff */
[----:B------:R-:W3:Y:S03]  /*3820*/  LDG.E.64.CONSTANT R18, desc[UR14][R4.64+0x18] ;  /* 0x0000180e04127981 */ /* 0x000ee6000c1e9b00 */
[----:B------:R-:W-:Y:S01]  /*3830*/  IADD3 R27, PT, PT, R11, R26, RZ ;  /* 0x0000001a0b1b7210 */ /* 0x000fe20007ffe0ff */
[----:B------:R-:W-:Y:S01]  /*3840*/  IMAD.MOV.U32 R26, RZ, RZ, R10 ;  /* 0x000000ffff1a7224 */ /* 0x000fe200078e000a */
[----:B------:R-:W3:Y:S04]  /*3850*/  LDL.64 R20, [R20] ;  /* 0x0000000014147983 */ /* 0x000ee80000100a00 */
[----:B------:R0:W4:Y:S01]  /*3860*/  LDG.E.64.CONSTANT R10, desc[UR14][R16.64+0x18] ;  /* 0x0000180e100a7981 */ /* 0x000122000c1e9b00 */
[----:B------:R-:W-:Y:S01]  /*3870*/  UIADD3 UR10, UPT, UPT, UR10, 0x8, URZ ;  /* 0x000000080a0a7890 */ /* 0x000fe2000fffe0ff */
[----:B------:R-:W-:-:S03]  /*3880*/  IADD3 R9, PT, PT, R9, R23, RZ ;  /* 0x0000001709097210 */ /* 0x000fc60007ffe0ff */
[----:B------:R-:W-:Y:S01]  /*3890*/  UISETP.NE.AND UP1, UPT, UR10, URZ, UPT ;  /* 0x000000ff0a00728c */ /* 0x000fe2000bf25270 */
[----:B------:R-:W-:Y:S02]  /*38a0*/  IADD3 R6, P1, PT, R6, 0x20, RZ ;  /* 0x0000002006067810 */ /* 0x000fe40007f3e0ff */
[----:B0-----:R-:W-:-:S04]  /*38b0*/  IADD3 R16, P0, PT, R16, 0x40, RZ ;  /* 0x0000004010107810 */ /* 0x001fc80007f1e0ff */
[----:B------:R-:W-:Y:S02]  /*38c0*/  IADD3.X R17, PT, PT, RZ, R17, RZ, P0, !PT ;  /* 0x00000011ff117210 */ /* 0x000fe400007fe4ff */
[----:B------:R-:W-:Y:S01]  /*38d0*/  IADD3 R4, P0, PT, R4, 0x40, RZ ;  /* 0x0000004004047810 */ /* 0x000fe20007f1e0ff */
[----:B------:R-:W-:Y:S01]  /*38e0*/  IMAD.X R7, RZ, RZ, R7, P1 ;  /* 0x000000ffff077224 */ /* 0x000fe200008e0607 */
[----:B------:R-:W-:Y:S02]  /*38f0*/  IADD3 R0, PT, PT, R0, 0x40, RZ ;  /* 0x0000004000007810 */ /* 0x000fe40007ffe0ff */
[----:B------:R-:W-:Y:S01]  /*3900*/  IADD3.X R5, PT, PT, RZ, R5, RZ, P0, !PT ;  /* 0x00000005ff057210 */ /* 0x000fe200007fe4ff */
[----:B--2---:R-:W-:-:S04]  /*3910*/  IMAD R3, R25, R12, RZ ;  /* 0x0000000c19037224 */ /* 0x004fc800078e02ff */
[-C--:B------:R-:W-:Y:S02]  /*3920*/  IMAD R3, R13, R24.reuse, R3 ;  /* 0x000000180d037224 */ /* 0x080fe400078e0203 */
[----:B------:R-:W-:-:S05]  /*3930*/  IMAD.WIDE.U32 R12, R12, R24, R26 ;  /* 0x000000180c0c7225 */ /* 0x000fca00078e001a */
[----:B------:R-:W-:Y:S01]  /*3940*/  IADD3 R13, PT, PT, R13, R3, RZ ;  /* 0x000000030d0d7210 */ /* 0x000fe20007ffe0ff */
[----:B---3--:R-:W-:Y:S02]  /*3950*/  IMAD R19, R19, R20, RZ ;  /* 0x0000001413137224 */ /* 0x008fe400078e02ff */
[----:B----4-:R-:W-:Y:S02]  /*3960*/  IMAD R11, R11, R14, RZ ;  /* 0x0000000e0b0b7224 */ /* 0x010fe400078e02ff */
[----:B------:R-:W-:-:S04]  /*3970*/  IMAD.WIDE.U32 R22, R14, R10, R12 ;  /* 0x0000000a0e167225 */ /* 0x000fc800078e000c */
[----:B------:R-:W-:Y:S02]  /*3980*/  IMAD R11, R15, R10, R11 ;  /* 0x0000000a0f0b7224 */ /* 0x000fe400078e020b */
[-C--:B------:R-:W-:Y:S02]  /*3990*/  IMAD R3, R21, R18.reuse, R19 ;  /* 0x0000001215037224 */ /* 0x080fe400078e0213 */
[----:B------:R-:W-:Y:S01]  /*39a0*/  IMAD.WIDE.U32 R8, R20, R18, R8 ;  /* 0x0000001214087225 */ /* 0x000fe200078e0008 */
[----:B------:R-:W-:-:S03]  /*39b0*/  IADD3 R23, PT, PT, R23, R11, RZ ;  /* 0x0000000b17177210 */ /* 0x000fc60007ffe0ff */
[----:B------:R-:W-:Y:S01]  /*39c0*/  IMAD.IADD R9, R9, 0x1, R3 ;  /* 0x0000000109097824 */ /* 0x000fe200078e0203 */
[----:B------:R-:W-:Y:S06]  /*39d0*/  BRA.U UP1, `(.L_x_52) ;  /* 0xfffffff9011c7547 */ /* 0x000fec000b83ffff */
.L_x_51:
[----:B------:R-:W-:Y:S05]  /*39e0*/  BRA.U !UP0, `(.L_x_0) ;  /* 0x0000000908047547 */ /* 0x000fea000b800000 */
[----:B------:R-:W-:Y:S02]  /*39f0*/  UISETP.GE.U32.AND UP0, UPT, UR13, 0x4, UPT ;  /* 0x000000040d00788c */ /* 0x000fe4000bf06070 */
[----:B------:R-:W-:-:S04]  /*3a00*/  ULOP3.LUT UR4, UR12, 0x3, URZ, 0xc0, !UPT ;  /* 0x000000030c047892 */ /* 0x000fc8000f8ec0ff */
[----:B------:R-:W-:-:S03]  /*3a10*/  UISETP.NE.AND UP1, UPT, UR4, URZ, UPT ;  /* 0x000000ff0400728c */ /* 0x000fc6000bf25270 */
[----:B------:R-:W-:Y:S08]  /*3a20*/  BRA.U !UP0, `(.L_x_53) ;  /* 0x0000000108fc7547 */ /* 0x000ff0000b800000 */
[----:B------:R-:W0:Y:S08]  /*3a30*/  LDC.64 R16, c[0x0][0x3a8] ;  /* 0x0000ea00ff107b82 */ /* 0x000e300000000a00 */
[----:B------:R-:W1:Y:S08]  /*3a40*/  LDC.64 R12, c[0x0][0x3a0] ;  /* 0x0000e800ff0c7b82 */ /* 0x000e700000000a00 */
[----:B------:R-:W2:Y:S01]  /*3a50*/  LDC.64 R14, c[0x0][0x398] ;  /* 0x0000e600ff0e7b82 */ /* 0x000ea20000000a00 */
[----:B0-----:R-:W-:-:S05]  /*3a60*/  IMAD.WIDE.U32 R16, R2, 0x4, R16 ;  /* 0x0000000402107825 */ /* 0x001fca00078e0010 */
[----:B------:R-:W3:Y:S01]  /*3a70*/  LDG.E.CONSTANT R0, desc[UR14][R16.64] ;  /* 0x0000000e10007981 */ /* 0x000ee2000c1e9900 */
[C---:B------:R-:W-:Y:S02]  /*3a80*/  IMAD R3, R2.reuse, 0x8, R1 ;  /* 0x0000000802037824 */ /* 0x040fe400078e0201 */
[----:B-1----:R-:W-:-:S03]  /*3a90*/  IMAD.WIDE.U32 R12, R2, 0x8, R12 ;  /* 0x00000008020c7825 */ /* 0x002fc600078e000c */
[----:B------:R-:W4:Y:S04]  /*3aa0*/  LDL.128 R4, [R3] ;  /* 0x0000000003047983 */ /* 0x000f280000100c00 */
[----:B------:R-:W4:Y:S01]  /*3ab0*/  LDG.E.64.CONSTANT R20, desc[UR14][R12.64] ;  /* 0x0000000e0c147981 */ /* 0x000f22000c1e9b00 */
[----:B--2---:R-:W-:-:S03]  /*3ac0*/  IMAD.WIDE.U32 R14, R2, 0x8, R14 ;  /* 0x00000008020e7825 */ /* 0x004fc600078e000e */
[----:B------:R-:W2:Y:S04]  /*3ad0*/  LDG.E.64.CONSTANT R26, desc[UR14][R12.64+0x18] ;  /* 0x0000180e0c1a7981 */ /* 0x000ea8000c1e9b00 */
[----:B------:R-:W5:Y:S01]  /*3ae0*/  LDG.E.64.CONSTANT R10, desc[UR14][R14.64] ;  /* 0x0000000e0e0a7981 */ /* 0x000f62000c1e9b00 */
[----:B---3--:R-:W-:-:S03]  /*3af0*/  LEA R18, R0, R1, 0x3 ;  /* 0x0000000100127211 */ /* 0x008fc600078e18ff */
[----:B------:R-:W3:Y:S04]  /*3b00*/  LDG.E.CONSTANT R0, desc[UR14][R16.64+0x4] ;  /* 0x0000040e10007981 */ /* 0x000ee8000c1e9900 */
[----:B------:R-:W5:Y:S01]  /*3b10*/  LDL.64 R18, [R18] ;  /* 0x0000000012127983 */ /* 0x000f620000100a00 */
[----:B----4-:R-:W-:Y:S02]  /*3b20*/  IMAD R21, R21, R4, RZ ;  /* 0x0000000415157224 */ /* 0x010fe400078e02ff */
[----:B------:R-:W-:-:S04]  /*3b30*/  IMAD.WIDE.U32 R22, R4, R20, R22 ;  /* 0x0000001404167225 */ /* 0x000fc800078e0016 */
[----:B------:R-:W-:Y:S02]  /*3b40*/  IMAD R21, R5, R20, R21 ;  /* 0x0000001405157224 */ /* 0x000fe400078e0215 */
[----:B------:R-:W4:Y:S04]  /*3b50*/  LDG.E.64.CONSTANT R4, desc[UR14][R12.64+0x8] ;  /* 0x0000080e0c047981 */ /* 0x000f28000c1e9b00 */
[----:B------:R-:W2:Y:S01]  /*3b60*/  LDG.E.CONSTANT R20, desc[UR14][R16.64+0x8] ;  /* 0x0000080e10147981 */ /* 0x000ea2000c1e9900 */
[----:B-----5:R-:W-:Y:S01]  /*3b70*/  IMAD R25, R11, R18, RZ ;  /* 0x000000120b197224 */ /* 0x020fe200078e02ff */
[----:B---3--:R-:W-:Y:S01]  /*3b80*/  LEA R11, R0, R1, 0x3 ;  /* 0x00000001000b7211 */ /* 0x008fe200078e18ff */
[-C--:B------:R-:W-:Y:S01]  /*3b90*/  IMAD.WIDE.U32 R8, R18, R10.reuse, R8 ;  /* 0x0000000a12087225 */ /* 0x080fe200078e0008 */
[----:B------:R-:W3:Y:S03]  /*3ba0*/  LDG.E.CONSTANT R0, desc[UR14][R16.64+0xc] ;  /* 0x00000c0e10007981 */ /* 0x000ee6000c1e9900 */
[----:B------:R-:W-:-:S02]  /*3bb0*/  IMAD R25, R19, R10, R25 ;  /* 0x0000000a13197224 */ /* 0x000fc400078e0219 */
[----:B------:R-:W5:Y:S04]  /*3bc0*/  LDG.E.64.CONSTANT R18, desc[UR14][R14.64+0x8] ;  /* 0x0000080e0e127981 */ /* 0x000f68000c1e9b00 */
[----:B------:R-:W5:Y:S01]  /*3bd0*/  LDL.64 R10, [R11] ;  /* 0x000000000b0a7983 */ /* 0x000f620000100a00 */
[----:B------:R-:W-:Y:S02]  /*3be0*/  IMAD.IADD R23, R23, 0x1, R21 ;  /* 0x0000000117177824 */ /* 0x000fe400078e0215 */
[-C--:B----4-:R-:W-:Y:S01]  /*3bf0*/  IMAD R21, R5, R6.reuse, RZ ;  /* 0x0000000605157224 */ /* 0x090fe200078e02ff */
[----:B------:R-:W-:Y:S01]  /*3c00*/  IADD3 R5, PT, PT, R9, R25, RZ ;  /* 0x0000001909057210 */ /* 0x000fe20007ffe0ff */
[----:B------:R-:W-:Y:S01]  /*3c10*/  IMAD.WIDE.U32 R22, R4, R6, R22 ;  /* 0x0000000604167225 */ /* 0x000fe200078e0016 */
[----:B--2---:R-:W-:Y:S01]  /*3c20*/  LEA R20, R20, R1, 0x3 ;  /* 0x0000000114147211 */ /* 0x004fe200078e18ff */
[----:B------:R-:W2:Y:S02]  /*3c30*/  LDG.E.64.CONSTANT R24, desc[UR14][R12.64+0x10] ;  /* 0x0000100e0c187981 */ /* 0x000ea4000c1e9b00 */
[----:B------:R-:W-:-:S02]  /*3c40*/  IMAD R9, R4, R7, R21 ;  /* 0x0000000704097224 */ /* 0x000fc400078e0215 */
[----:B------:R-:W-:Y:S01]  /*3c50*/  IMAD.MOV.U32 R4, RZ, RZ, R8 ;  /* 0x000000ffff047224 */ /* 0x000fe200078e0008 */
[----:B------:R-:W4:Y:S04]  /*3c60*/  LDG.E.64.CONSTANT R16, desc[UR14][R14.64+0x10] ;  /* 0x0000100e0e107981 */ /* 0x000f28000c1e9b00 */
[----:B------:R-:W4:Y:S04]  /*3c70*/  LDL.64 R20, [R20] ;  /* 0x0000000014147983 */ /* 0x000f280000100a00 */
[----:B------:R-:W2:Y:S01]  /*3c80*/  LDG.E.64.CONSTANT R14, desc[UR14][R14.64+0x18] ;  /* 0x0000180e0e0e7981 */ /* 0x000ea2000c1e9b00 */
[----:B-----5:R-:W-:-:S04]  /*3c90*/  IMAD R19, R19, R10, RZ ;  /* 0x0000000a13137224 */ /* 0x020fc800078e02ff */
[-C--:B------:R-:W-:Y:S02]  /*3ca0*/  IMAD R19, R11, R18.reuse, R19 ;  /* 0x000000120b137224 */ /* 0x080fe400078e0213 */
[----:B------:R-:W-:Y:S02]  /*3cb0*/  IMAD.WIDE.U32 R10, R10, R18, R4 ;  /* 0x000000120a0a7225 */ /* 0x000fe400078e0004 */
[----:B------:R-:W2:Y:S01]  /*3cc0*/  LDL.128 R4, [R3+0x10] ;  /* 0x0000100003047983 */ /* 0x000ea20000100c00 */
[----:B---3--:R-:W-:-:S05]  /*3cd0*/  LEA R0, R0, R1, 0x3 ;  /* 0x0000000100007211 */ /* 0x008fca00078e18ff */
[----:B------:R-:W3:Y:S01]  /*3ce0*/  LDL.64 R28, [R0] ;  /* 0x00000000001c7983 */ /* 0x000ee20000100a00 */
[----:B------:R-:W-:Y:S01]  /*3cf0*/  IADD3 R23, PT, PT, R23, R9, RZ ;  /* 0x0000000917177210 */ /* 0x000fe20007ffe0ff */
[----:B------:R-:W-:Y:S02]  /*3d00*/  IMAD.IADD R11, R11, 0x1, R19 ;  /* 0x000000010b0b7824 */ /* 0x000fe400078e0213 */
[----:B----4-:R-:W-:Y:S02]  /*3d10*/  IMAD R9, R17, R20, RZ ;  /* 0x0000001411097224 */ /* 0x010fe400078e02ff */
[----:B------:R-:W-:-:S04]  /*3d20*/  IMAD.WIDE.U32 R10, R20, R16, R10 ;  /* 0x00000010140a7225 */ /* 0x000fc800078e000a */
[----:B------:R-:W-:-:S05]  /*3d30*/  IMAD R9, R21, R16, R9 ;  /* 0x0000001015097224 */ /* 0x000fca00078e0209 */
[----:B------:R-:W-:Y:S02]  /*3d40*/  IADD3 R11, PT, PT, R11, R9, RZ ;  /* 0x000000090b0b7210 */ /* 0x000fe40007ffe0ff */
[----:B------:R-:W-:Y:S01]  /*3d50*/  IADD3 R2, PT, PT, R2, 0x4, RZ ;  /* 0x0000000402027810 */ /* 0x000fe20007ffe0ff */
[----:B--2---:R-:W-:-:S04]  /*3d60*/  IMAD R3, R25, R4, RZ ;  /* 0x0000000419037224 */ /* 0x004fc800078e02ff */
[-C--:B------:R-:W-:Y:S02]  /*3d70*/  IMAD R3, R5, R24.reuse, R3 ;  /* 0x0000001805037224 */ /* 0x080fe400078e0203 */
[----:B------:R-:W-:-:S05]  /*3d80*/  IMAD.WIDE.U32 R4, R4, R24, R22 ;  /* 0x0000001804047225 */ /* 0x000fca00078e0016 */
[----:B------:R-:W-:Y:S01]  /*3d90*/  IADD3 R5, PT, PT, R5, R3, RZ ;  /* 0x0000000305057210 */ /* 0x000fe20007ffe0ff */
[----:B---3--:R-:W-:Y:S02]  /*3da0*/  IMAD R9, R15, R28, RZ ;  /* 0x0000001c0f097224 */ /* 0x008fe400078e02ff */
[-C--:B------:R-:W-:Y:S02]  /*3db0*/  IMAD R3, R27, R6.reuse, RZ ;  /* 0x000000061b037224 */ /* 0x080fe400078e02ff */
[----:B------:R-:W-:-:S04]  /*3dc0*/  IMAD.WIDE.U32 R22, R26, R6, R4 ;  /* 0x000000061a167225 */ /* 0x000fc800078e0004 */
[-C--:B------:R-:W-:Y:S02]  /*3dd0*/  IMAD R5, R29, R14.reuse, R9 ;  /* 0x0000000e1d057224 */ /* 0x080fe400078e0209 */
[----:B------:R-:W-:-:S04]  /*3de0*/  IMAD.WIDE.U32 R8, R28, R14, R10 ;  /* 0x0000000e1c087225 */ /* 0x000fc800078e000a */
[----:B------:R-:W-:Y:S01]  /*3df0*/  IMAD R3, R26, R7, R3 ;  /* 0x000000071a037224 */ /* 0x000fe200078e0203 */
[----:B------:R-:W-:-:S03]  /*3e00*/  IADD3 R9, PT, PT, R9, R5, RZ ;  /* 0x0000000509097210 */ /* 0x000fc60007ffe0ff */
[----:B------:R-:W-:-:S07]  /*3e10*/  IMAD.IADD R23, R23, 0x1, R3 ;  /* 0x0000000117177824 */ /* 0x000fce00078e0203 */
.L_x_53:
[----:B------:R-:W-:Y:S05]  /*3e20*/  BRA.U !UP1, `(.L_x_0) ;  /* 0x0000000109f47547 */ /* 0x000fea000b800000 */
[----:B------:R-:W-:Y:S02]  /*3e30*/  UISETP.NE.AND UP0, UPT, UR4, 0x1, UPT ;  /* 0x000000010400788c */ /* 0x000fe4000bf05270 */
[----:B------:R-:W-:-:S04]  /*3e40*/  ULOP3.LUT UR12, UR12, 0x1, URZ, 0xc0, !UPT ;  /* 0x000000010c0c7892 */ /* 0x000fc8000f8ec0ff */
[----:B------:R-:W-:-:S03]  /*3e50*/  UISETP.NE.U32.AND UP1, UPT, UR12, 0x1, UPT ;  /* 0x000000010c00788c */ /* 0x000fc6000bf25070 */
[----:B------:R-:W-:Y:S08]  /*3e60*/  BRA.U !UP0, `(.L_x_54) ;  /* 0x00000001088c7547 */ /* 0x000ff0000b800000 */
[----:B------:R-:W0:Y:S08]  /*3e70*/  LDC.64 R4, c[0x0][0x3a8] ;  /* 0x0000ea00ff047b82 */ /* 0x000e300000000a00 */
[----:B------:R-:W1:Y:S08]  /*3e80*/  LDC.64 R24, c[0x0][0x398] ;  /* 0x0000e600ff187b82 */ /* 0x000e700000000a00 */
[----:B------:R-:W2:Y:S01]  /*3e90*/  LDC.64 R26, c[0x0][0x3a0] ;  /* 0x0000e800ff1a7b82 */ /* 0x000ea20000000a00 */
[----:B0-----:R-:W-:-:S05]  /*3ea0*/  IMAD.WIDE.U32 R10, R2, 0x4, R4 ;  /* 0x00000004020a7825 */ /* 0x001fca00078e0004 */
[----:B------:R-:W3:Y:S04]  /*3eb0*/  LDG.E.CONSTANT R0, desc[UR14][R10.64] ;  /* 0x0000000e0a007981 */ /* 0x000ee8000c1e9900 */
[----:B------:R-:W4:Y:S01]  /*3ec0*/  LDG.E.CONSTANT R12, desc[UR14][R10.64+0x4] ;  /* 0x0000040e0a0c7981 */ /* 0x000f22000c1e9900 */
[C---:B-1----:R-:W-:Y:S01]  /*3ed0*/  IMAD.WIDE.U32 R24, R2.reuse, 0x8, R24 ;  /* 0x0000000802187825 */ /* 0x042fe200078e0018 */
[----:B------:R-:W-:-:S04]  /*3ee0*/  LEA R4, R2, R1, 0x3 ;  /* 0x0000000102047211 */ /* 0x000fc800078e18ff */
[----:B------:R-:W5:Y:S01]  /*3ef0*/  LDG.E.64.CONSTANT R20, desc[UR14][R24.64] ;  /* 0x0000000e18147981 */ /* 0x000f62000c1e9b00 */
[----:B--2---:R-:W-:-:S03]  /*3f00*/  IMAD.WIDE.U32 R26, R2, 0x8, R26 ;  /* 0x00000008021a7825 */ /* 0x004fc600078e001a */
[----:B------:R-:W2:Y:S04]  /*3f10*/  LDL.128 R4, [R4] ;  /* 0x0000000004047983 */ /* 0x000ea80000100c00 */
[----:B------:R-:W2:Y:S04]  /*3f20*/  LDG.E.64.CONSTANT R16, desc[UR14][R26.64] ;  /* 0x0000000e1a107981 */ /* 0x000ea8000c1e9b00 */
[----:B------:R-:W5:Y:S01]  /*3f30*/  LDG.E.64.CONSTANT R14, desc[UR14][R26.64+0x8] ;  /* 0x0000080e1a0e7981 */ /* 0x000f62000c1e9b00 */
[----:B---3--:R-:W-:-:S05]  /*3f40*/  IMAD R0, R0, 0x8, R1 ;  /* 0x0000000800007824 */ /* 0x008fca00078e0201 */
[----:B------:R-:W5:Y:S01]  /*3f50*/  LDL.64 R18, [R0] ;  /* 0x0000000000127983 */ /* 0x000f620000100a00 */
[----:B----4-:R-:W-:-:S03]  /*3f60*/  LEA R10, R12, R1, 0x3 ;  /* 0x000000010c0a7211 */ /* 0x010fc600078e18ff */
[----:B------:R-:W3:Y:S04]  /*3f70*/  LDG.E.64.CONSTANT R12, desc[UR14][R24.64+0x8] ;  /* 0x0000080e180c7981 */ /* 0x000ee8000c1e9b00 */
[----:B------:R-:W3:Y:S01]  /*3f80*/  LDL.64 R10, [R10] ;  /* 0x000000000a0a7983 */ /* 0x000ee20000100a00 */
[----:B--2---:R-:W-:-:S04]  /*3f90*/  IMAD R3, R17, R4, RZ ;  /* 0x0000000411037224 */ /* 0x004fc800078e02ff */
[----:B------:R-:W-:Y:S01]  /*3fa0*/  IMAD R3, R5, R16, R3 ;  /* 0x0000001005037224 */ /* 0x000fe200078e0203 */
[----:B------:R-:W-:Y:S01]  /*3fb0*/  IADD3 R2, PT, PT, R2, 0x2, RZ ;  /* 0x0000000202027810 */ /* 0x000fe20007ffe0ff */
[----:B-----5:R-:W-:Y:S02]  /*3fc0*/  IMAD R21, R21, R18, RZ ;  /* 0x0000001215157224 */ /* 0x020fe400078e02ff */
[----:B------:R-:W-:-:S04]  /*3fd0*/  IMAD.WIDE.U32 R8, R18, R20, R8 ;  /* 0x0000001412087225 */ /* 0x000fc800078e0008 */
[----:B------:R-:W-:Y:S02]  /*3fe0*/  IMAD R21, R19, R20, R21 ;  /* 0x0000001413157224 */ /* 0x000fe400078e0215 */
[----:B------:R-:W-:-:S05]  /*3ff0*/  IMAD.WIDE.U32 R18, R4, R16, R22 ;  /* 0x0000001004127225 */ /* 0x000fca00078e0016 */
[----:B------:R-:W-:Y:S01]  /*4000*/  IADD3 R19, PT, PT, R19, R3, RZ ;  /* 0x0000000313137210 */ /* 0x000fe20007ffe0ff */
[----:B------:R-:W-:Y:S02]  /*4010*/  IMAD R3, R15, R6, RZ ;  /* 0x000000060f037224 */ /* 0x000fe400078e02ff */
[----:B------:R-:W-:Y:S02]  /*4020*/  IMAD.IADD R9, R9, 0x1, R21 ;  /* 0x0000000109097824 */ /* 0x000fe400078e0215 */
[----:B---3--:R-:W-:Y:S02]  /*4030*/  IMAD R5, R13, R10, RZ ;  /* 0x0000000a0d057224 */ /* 0x008fe400078e02ff */
[C---:B------:R-:W-:Y:S02]  /*4040*/  IMAD R3, R14.reuse, R7, R3 ;  /* 0x000000070e037224 */ /* 0x040fe400078e0203 */
[----:B------:R-:W-:-:S04]  /*4050*/  IMAD.WIDE.U32 R22, R14, R6, R18 ;  /* 0x000000060e167225 */ /* 0x000fc800078e0012 */
[-C--:B------:R-:W-:Y:S02]  /*4060*/  IMAD R5, R11, R12.reuse, R5 ;  /* 0x0000000c0b057224 */ /* 0x080fe400078e0205 */
[----:B------:R-:W-:Y:S01]  /*4070*/  IMAD.WIDE.U32 R8, R10, R12, R8 ;  /* 0x0000000c0a087225 */ /* 0x000fe200078e0008 */
[----:B------:R-:W-:-:S03]  /*4080*/  IADD3 R23, PT, PT, R23, R3, RZ ;  /* 0x0000000317177210 */ /* 0x000fc60007ffe0ff */
[----:B------:R-:W-:-:S07]  /*4090*/  IMAD.IADD R9, R9, 0x1, R5 ;  /* 0x0000000109097824 */ /* 0x000fce00078e0205 */
.L_x_54:
[----:B------:R-:W-:Y:S05]  /*40a0*/  BRA.U UP1, `(.L_x_0) ;  /* 0x0000000101547547 */ /* 0x000fea000b800000 */
[----:B------:R-:W0:Y:S08]  /*40b0*/  LDC.64 R12, c[0x0][0x3a8] ;  /* 0x0000ea00ff0c7b82 */ /* 0x000e300000000a00 */
[----:B------:R-:W1:Y:S08]  /*40c0*/  LDC.64 R10, c[0x0][0x3a0] ;  /* 0x0000e800ff0a7b82 */ /* 0x000e700000000a00 */
[----:B------:R-:W2:Y:S01]  /*40d0*/  LDC.64 R4, c[0x0][0x398] ;  /* 0x0000e600ff047b82 */ /* 0x000ea20000000a00 */
[----:B0-----:R-:W-:-:S06]  /*40e0*/  IMAD.WIDE.U32 R12, R2, 0x4, R12 ;  /* 0x00000004020c7825 */ /* 0x001fcc00078e000c */
[----:B------:R-:W3:Y:S01]  /*40f0*/  LDG.E.CONSTANT R12, desc[UR14][R12.64] ;  /* 0x0000000e0c0c7981 */ /* 0x000ee2000c1e9900 */
[C---:B------:R-:W-:Y:S01]  /*4100*/  LEA R6, R2.reuse, R1, 0x3 ;  /* 0x0000000102067211 */ /* 0x040fe200078e18ff */
[----:B-1----:R-:W-:-:S05]  /*4110*/  IMAD.WIDE.U32 R10, R2, 0x8, R10 ;  /* 0x00000008020a7825 */ /* 0x002fca00078e000a */
[----:B------:R-:W4:Y:S01]  /*4120*/  LDL.64 R6, [R6] ;  /* 0x0000000006067983 */ /* 0x000f220000100a00 */
[----:B--2---:R-:W-:-:S03]  /*4130*/  IMAD.WIDE.U32 R2, R2, 0x8, R4 ;  /* 0x0000000802027825 */ /* 0x004fc600078e0004 */
[----:B------:R-:W4:Y:S04]  /*4140*/  LDG.E.64.CONSTANT R10, desc[UR14][R10.64] ;  /* 0x0000000e0a0a7981 */ /* 0x000f28000c1e9b00 */
[----:B------:R-:W2:Y:S01]  /*4150*/  LDG.E.64.CONSTANT R2, desc[UR14][R2.64] ;  /* 0x0000000e02027981 */ /* 0x000ea2000c1e9b00 */
[----:B---3--:R-:W-:-:S06]  /*4160*/  IMAD R4, R12, 0x8, R1 ;  /* 0x000000080c047824 */ /* 0x008fcc00078e0201 */
[----:B------:R-:W2:Y:S01]  /*4170*/  LDL.64 R4, [R4] ;  /* 0x0000000004047983 */ /* 0x000ea20000100a00 */
[----:B----4-:R-:W-:Y:S02]  /*4180*/  IMAD R13, R11, R6, RZ ;  /* 0x000000060b0d7224 */ /* 0x010fe400078e02ff */
[----:B------:R-:W-:-:S04]  /*4190*/  IMAD.WIDE.U32 R22, R6, R10, R22 ;  /* 0x0000000a06167225 */ /* 0x000fc800078e0016 */
[----:B------:R-:W-:-:S05]  /*41a0*/  IMAD R13, R7, R10, R13 ;  /* 0x0000000a070d7224 */ /* 0x000fca00078e020d */
[----:B------:R-:W-:Y:S01]  /*41b0*/  IADD3 R23, PT, PT, R23, R13, RZ ;  /* 0x0000000d17177210 */ /* 0x000fe20007ffe0ff */
[----:B--2---:R-:W-:Y:S02]  /*41c0*/  IMAD R15, R3, R4, RZ ;  /* 0x00000004030f7224 */ /* 0x004fe400078e02ff */
[----:B------:R-:W-:-:S04]  /*41d0*/  IMAD.WIDE.U32 R8, R4, R2, R8 ;  /* 0x0000000204087225 */ /* 0x000fc800078e0008 */
[----:B------:R-:W-:-:S05]  /*41e0*/  IMAD R15, R5, R2, R15 ;  /* 0x00000002050f7224 */ /* 0x000fca00078e020f */
[----:B------:R-:W-:-:S07]  /*41f0*/  IADD3 R9, PT, PT, R9, R15, RZ ;  /* 0x0000000f09097210 */ /* 0x000fce0007ffe0ff */
.L_x_0:
[----:B------:R-:W0:Y:S02]  /*4200*/  LDCU.128 UR4, c[0x0][0x380] ;  /* 0x00007000ff0477ac */ /* 0x000e240008000c00 */
[----:B0-----:R-:W-:-:S04]  /*4210*/  LEA R2, P0, R8, UR4, 0x2 ;  /* 0x0000000408027c11 */ /* 0x001fc8000f8010ff */
[----:B------:R-:W-:-:S06]  /*4220*/  LEA.HI.X R3, R8, UR5, R9, 0x2, P0 ;  /* 0x0000000508037c11 */ /* 0x000fcc00080f1409 */
[----:B------:R-:W2:Y:S01]  /*4230*/  LDG.E.CONSTANT R3, desc[UR14][R2.64] ;  /* 0x0000000e02037981 */ /* 0x000ea2000c1e9900 */
[----:B------:R-:W-:-:S04]  /*4240*/  LEA R4, P0, R22, UR6, 0x2 ;  /* 0x0000000616047c11 */ /* 0x000fc8000f8010ff */
[----:B------:R-:W-:-:S05]  /*4250*/  LEA.HI.X R5, R22, UR7, R23, 0x2, P0 ;  /* 0x0000000716057c11 */ /* 0x000fca00080f1417 */
[----:B--2---:R-:W-:Y:S01]  /*4260*/  REDG.E.ADD.F32.FTZ.RN.STRONG.GPU desc[UR14][R4.64], R3 ;  /* 0x00000003040079a6 */ /* 0x004fe2000c12f30e */
[----:B------:R-:W-:Y:S05]  /*4270*/  EXIT ;  /* 0x000000000000794d */ /* 0x000fea0003800000 */
        .weak           $__internal_0_$__cuda_sm20_div_s64
        .type           $__internal_0_$__cuda_sm20_div_s64,@function
        .size           $__internal_0_$__cuda_sm20_div_s64,($__internal_1_$__cuda_sm20_rem_s64 - $__internal_0_$__cuda_sm20_div_s64)
$__internal_0_$__cuda_sm20_div_s64:
[-C--:B------:R-:W-:Y:S02]  /*4280*/  IADD3 R19, P1, PT, RZ, -R2.reuse, RZ ;  /* 0x80000002ff137210 */ /* 0x080fe40007f3e0ff */
[----:B------:R-:W-:Y:S02]  /*4290*/  ISETP.GE.AND P0, PT, R3, RZ, PT ;  /* 0x000000ff0300720c */ /* 0x000fe40003f06270 */
[----:B------:R-:W-:Y:S01]  /*42a0*/  ISETP.GE.AND P3, PT, R9, RZ, PT ;  /* 0x000000ff0900720c */ /* 0x000fe20003f66270 */
[----:B------:R-:W-:Y:S01]  /*42b0*/  IMAD.X R8, RZ, RZ, ~R3, P1 ;  /* 0x000000ffff087224 */ /* 0x000fe200008e0e03 */
[----:B------:R-:W-:Y:S02]  /*42c0*/  SEL R18, R19, R2, !P0 ;  /* 0x0000000213127207 */ /* 0x000fe40004000000 */
[----:B------:R-:W-:Y:S02]  /*42d0*/  MOV R23, RZ ;  /* 0x000000ff00177202 */ /* 0x000fe40000000f00 */
[----:B------:R-:W-:-:S04]  /*42e0*/  SEL R19, R8, R3, !P0 ;  /* 0x0000000308137207 */ /* 0x000fc80004000000 */
[----:B------:R-:W0:Y:S08]  /*42f0*/  I2F.U64.RP R5, R18 ;  /* 0x0000001200057312 */ /* 0x000e300000309000 */
[----:B0-----:R-:W0:Y:S02]  /*4300*/  MUFU.RCP R11, R5 ;  /* 0x00000005000b7308 */ /* 0x001e240000001000 */
[----:B0-----:R-:W-:-:S06]  /*4310*/  IADD3 R11, PT, PT, R11, 0x1ffffffe, RZ ;  /* 0x1ffffffe0b0b7810 */ /* 0x001fcc0007ffe0ff */
[----:B------:R-:W0:Y:S02]  /*4320*/  F2I.U64.TRUNC R20, R11 ;  /* 0x0000000b00147311 */ /* 0x000e24000020d800 */
[----:B0-----:R-:W-:-:S04]  /*4330*/  IMAD.WIDE.U32 R26, R20, R18, RZ ;  /* 0x00000012141a7225 */ /* 0x001fc800078e00ff */
[C---:B------:R-:W-:Y:S01]  /*4340*/  IMAD R7, R20.reuse, R19, R27 ;  /* 0x0000001314077224 */ /* 0x040fe200078e021b */
[----:B------:R-:W-:Y:S01]  /*4350*/  IADD3 R8, P0, PT, RZ, -R26, RZ ;  /* 0x8000001aff087210 */ /* 0x000fe20007f1e0ff */
[----:B------:R-:W-:Y:S02]  /*4360*/  IMAD.MOV.U32 R27, RZ, RZ, R20 ;  /* 0x000000ffff1b7224 */ /* 0x000fe400078e0014 */
[----:B------:R-:W-:Y:S02]  /*4370*/  IMAD R7, R21, R18, R7 ;  /* 0x0000001215077224 */ /* 0x000fe400078e0207 */
[----:B------:R-:W-:-:S03]  /*4380*/  IMAD.HI.U32 R26, R20, R8, RZ ;  /* 0x00000008141a7227 */ /* 0x000fc600078e00ff */
[----:B------:R-:W-:-:S05]  /*4390*/  IADD3.X R7, PT, PT, RZ, ~R7, RZ, P0, !PT ;  /* 0x80000007ff077210 */ /* 0x000fca00007fe4ff */
[----:B------:R-:W-:-:S04]  /*43a0*/  IMAD.WIDE.U32 R26, P0, R20, R7, R26 ;  /* 0x00000007141a7225 */ /* 0x000fc8000780001a */
[C---:B------:R-:W-:Y:S02]  /*43b0*/  IMAD R5, R21.reuse, R7, RZ ;  /* 0x0000000715057224 */ /* 0x040fe400078e02ff */
[----:B------:R-:W-:-:S04]  /*43c0*/  IMAD.HI.U32 R8, P1, R21, R8, R26 ;  /* 0x0000000815087227 */ /* 0x000fc8000782001a */
[----:B------:R-:W-:Y:S01]  /*43d0*/  IMAD.HI.U32 R7, R21, R7, RZ ;  /* 0x0000000715077227 */ /* 0x000fe200078e00ff */
[----:B------:R-:W-:-:S04]  /*43e0*/  IADD3 R27, P2, PT, R5, R8, RZ ;  /* 0x00000008051b7210 */ /* 0x000fc80007f5e0ff */
[----:B------:R-:W-:Y:S01]  /*43f0*/  IADD3.X R7, PT, PT, R7, R21, RZ, P0, !PT ;  /* 0x0000001507077210 */ /* 0x000fe200007fe4ff */
[C---:B------:R-:W-:Y:S01]  /*4400*/  IMAD.WIDE.U32 R28, R27.reuse, R18, RZ ;  /* 0x000000121b1c7225 */ /* 0x040fe200078e00ff */
[----:B------:R-:W-:Y:S02]  /*4410*/  IADD3 R21, P4, PT, RZ, -R22, RZ ;  /* 0x80000016ff157210 */ /* 0x000fe40007f9e0ff */
[----:B------:R-:W-:Y:S01]  /*4420*/  IADD3.X R7, PT, PT, RZ, RZ, R7, P2, P1 ;  /* 0x000000ffff077210 */ /* 0x000fe200017e2407 */
[----:B------:R-:W-:Y:S01]  /*4430*/  IMAD R20, R27, R19, R29 ;  /* 0x000000131b147224 */ /* 0x000fe200078e021d */
[----:B------:R-:W-:Y:S02]  /*4440*/  IADD3 R8, P0, PT, RZ, -R28, RZ ;  /* 0x8000001cff087210 */ /* 0x000fe40007f1e0ff */
[----:B------:R-:W-:Y:S01]  /*4450*/  SEL R21, R21, R22, !P3 ;  /* 0x0000001615157207 */ /* 0x000fe20005800000 */
[----:B------:R-:W-:Y:S02]  /*4460*/  IMAD R20, R7, R18, R20 ;  /* 0x0000001207147224 */ /* 0x000fe400078e0214 */
[----:B------:R-:W-:-:S03]  /*4470*/  IMAD.HI.U32 R26, R27, R8, RZ ;  /* 0x000000081b1a7227 */ /* 0x000fc600078e00ff */
[----:B------:R-:W-:-:S05]  /*4480*/  IADD3.X R20, PT, PT, RZ, ~R20, RZ, P0, !PT ;  /* 0x80000014ff147210 */ /* 0x000fca00007fe4ff */
[----:B------:R-:W-:-:S04]  /*4490*/  IMAD.WIDE.U32 R26, P0, R27, R20, R26 ;  /* 0x000000141b1a7225 */ /* 0x000fc8000780001a */
[----:B------:R-:W-:-:S04]  /*44a0*/  IMAD.HI.U32 R5, R7, R20, RZ ;  /* 0x0000001407057227 */ /* 0x000fc800078e00ff */
[----:B------:R-:W-:Y:S01]  /*44b0*/  IMAD.HI.U32 R11, P1, R7, R8, R26 ;  /* 0x00000008070b7227 */ /* 0x000fe2000782001a */
[----:B------:R-:W-:-:S03]  /*44c0*/  IADD3.X R5, PT, PT, R5, R7, RZ, P0, !PT ;  /* 0x0000000705057210 */ /* 0x000fc600007fe4ff */
[----:B------:R-:W-:Y:S02]  /*44d0*/  IMAD R8, R7, R20, RZ ;  /* 0x0000001407087224 */ /* 0x000fe400078e02ff */
[----:B------:R-:W-:-:S03]  /*44e0*/  IMAD.X R20, RZ, RZ, ~R9, P4 ;  /* 0x000000ffff147224 */ /* 0x000fc600020e0e09 */
[----:B------:R-:W-:Y:S02]  /*44f0*/  IADD3 R8, P2, PT, R8, R11, RZ ;  /* 0x0000000b08087210 */ /* 0x000fe40007f5e0ff */
[----:B------:R-:W-:Y:S02]  /*4500*/  SEL R11, R20, R9, !P3 ;  /* 0x00000009140b7207 */ /* 0x000fe40005800000 */
[----:B------:R-:W-:Y:S01]  /*4510*/  IADD3.X R20, PT, PT, RZ, RZ, R5, P2, P1 ;  /* 0x000000ffff147210 */ /* 0x000fe200017e2405 */
[----:B------:R-:W-:-:S04]  /*4520*/  IMAD.HI.U32 R22, R8, R21, RZ ;  /* 0x0000001508167227 */ /* 0x000fc800078e00ff */
[-C--:B------:R-:W-:Y:S02]  /*4530*/  IMAD R5, R20, R11.reuse, RZ ;  /* 0x0000000b14057224 */ /* 0x080fe400078e02ff */
[----:B------:R-:W-:-:S04]  /*4540*/  IMAD.WIDE.U32 R22, R8, R11, R22 ;  /* 0x0000000b08167225 */ /* 0x000fc800078e0016 */
[----:B------:R-:W-:-:S04]  /*4550*/  IMAD.HI.U32 R7, R20, R11, RZ ;  /* 0x0000000b14077227 */ /* 0x000fc800078e00ff */
[----:B------:R-:W-:-:S04]  /*4560*/  IMAD.HI.U32 R8, P0, R20, R21, R22 ;  /* 0x0000001514087227 */ /* 0x000fc80007800016 */
[----:B------:R-:W-:Y:S01]  /*4570*/  IMAD.X R7, RZ, RZ, R7, P0 ;  /* 0x000000ffff077224 */ /* 0x000fe200000e0607 */
[----:B------:R-:W-:-:S04]  /*4580*/  IADD3 R5, P1, PT, R5, R8, RZ ;  /* 0x0000000805057210 */ /* 0x000fc80007f3e0ff */
[----:B------:R-:W-:Y:S01]  /*4590*/  IADD3.X R7, PT, PT, RZ, R7, RZ, P1, !PT ;  /* 0x00000007ff077210 */ /* 0x000fe20000ffe4ff */
[----:B------:R-:W-:-:S04]  /*45a0*/  IMAD.WIDE.U32 R22, R5, R18, RZ ;  /* 0x0000001205167225 */ /* 0x000fc800078e00ff */
[----:B------:R-:W-:Y:S01]  /*45b0*/  IMAD R8, R5, R19, R23 ;  /* 0x0000001305087224 */ /* 0x000fe200078e0217 */
[----:B------:R-:W-:-:S03]  /*45c0*/  IADD3 R21, P1, PT, -R22, R21, RZ ;  /* 0x0000001516157210 */ /* 0x000fc60007f3e1ff */
[-C--:B------:R-:W-:Y:S01]  /*45d0*/  IMAD R8, R7, R18.reuse, R8 ;  /* 0x0000001207087224 */ /* 0x080fe200078e0208 */
[----:B------:R-:W-:-:S04]  /*45e0*/  ISETP.GE.U32.AND P0, PT, R21, R18, PT ;  /* 0x000000121500720c */ /* 0x000fc80003f06070 */
[----:B------:R-:W-:Y:S02]  /*45f0*/  IADD3.X R11, PT, PT, ~R8, R11, RZ, P1, !PT ;  /* 0x0000000b080b7210 */ /* 0x000fe40000ffe5ff */
[----:B------:R-:W-:Y:S02]  /*4600*/  IADD3 R22, P1, PT, R21, -R18, RZ ;  /* 0x8000001215167210 */ /* 0x000fe40007f3e0ff */
[----:B------:R-:W-:Y:S02]  /*4610*/  ISETP.GE.U32.AND.EX P0, PT, R11, R19, PT, P0 ;  /* 0x000000130b00720c */ /* 0x000fe40003f06100 */
[----:B------:R-:W-:Y:S01]  /*4620*/  IADD3 R8, P2, PT, R5, 0x1, RZ ;  /* 0x0000000105087810 */ /* 0x000fe20007f5e0ff */
[----:B------:R-:W-:Y:S01]  /*4630*/  IMAD.X R20, R11, 0x1, ~R19, P1 ;  /* 0x000000010b147824 */ /* 0x000fe200008e0e13 */
[----:B------:R-:W-:Y:S02]  /*4640*/  SEL R21, R22, R21, P0 ;  /* 0x0000001516157207 */ /* 0x000fe40000000000 */
[----:B------:R-:W-:-:S02]  /*4650*/  IADD3.X R22, PT, PT, RZ, R7, RZ, P2, !PT ;  /* 0x00000007ff167210 */ /* 0x000fc400017fe4ff */
[----:B------:R-:W-:Y:S02]  /*4660*/  SEL R11, R20, R11, P0 ;  /* 0x0000000b140b7207 */ /* 0x000fe40000000000 */
[----:B------:R-:W-:Y:S02]  /*4670*/  SEL R8, R8, R5, P0 ;  /* 0x0000000508087207 */ /* 0x000fe40000000000 */
[----:B------:R-:W-:Y:S02]  /*4680*/  ISETP.GE.U32.AND P1, PT, R21, R18, PT ;  /* 0x000000121500720c */ /* 0x000fe40003f26070 */
[----:B------:R-:W-:Y:S02]  /*4690*/  SEL R22, R22, R7, P0 ;  /* 0x0000000716167207 */ /* 0x000fe40000000000 */
[----:B------:R-:W-:Y:S02]  /*46a0*/  IADD3 R5, P2, PT, R8, 0x1, RZ ;  /* 0x0000000108057810 */ /* 0x000fe40007f5e0ff */
[----:B------:R-:W-:-:S02]  /*46b0*/  ISETP.GE.U32.AND.EX P0, PT, R11, R19, PT, P1 ;  /* 0x000000130b00720c */ /* 0x000fc40003f06110 */
[----:B------:R-:W-:Y:S02]  /*46c0*/  IADD3.X R7, PT, PT, RZ, R22, RZ, P2, !PT ;  /* 0x00000016ff077210 */ /* 0x000fe400017fe4ff */
[----:B------:R-:W-:Y:S02]  /*46d0*/  SEL R5, R5, R8, P0 ;  /* 0x0000000805057207 */ /* 0x000fe40000000000 */
[----:B------:R-:W-:Y:S02]  /*46e0*/  SEL R7, R7, R22, P0 ;  /* 0x0000001607077207 */ /* 0x000fe40000000000 */
[----:B------:R-:W-:Y:S02]  /*46f0*/  IADD3 R18, P2, PT, RZ, -R5, RZ ;  /* 0x80000005ff127210 */ /* 0x000fe40007f5e0ff */
[----:B------:R-:W-:Y:S02]  /*4700*/  LOP3.LUT R8, R3, R9, RZ, 0x3c, !PT ;  /* 0x0000000903087212 */ /* 0x000fe400078e3cff */
[----:B------:R-:W-:Y:S01]  /*4710*/  ISETP.NE.U32.AND P0, PT, R2, RZ, PT ;  /* 0x000000ff0200720c */ /* 0x000fe20003f05070 */
[----:B------:R-:W-:Y:S01]  /*4720*/  IMAD.X R2, RZ, RZ, ~R7, P2 ;  /* 0x000000ffff027224 */ /* 0x000fe200010e0e07 */
[----:B------:R-:W-:-:S02]  /*4730*/  ISETP.GE.AND P1, PT, R8, RZ, PT ;  /* 0x000000ff0800720c */ /* 0x000fc40003f26270 */
[----:B------:R-:W-:Y:S02]  /*4740*/  ISETP.NE.AND.EX P0, PT, R3, RZ, PT, P0 ;  /* 0x000000ff0300720c */ /* 0x000fe40003f05300 */
[----:B------:R-:W-:Y:S01]  /*4750*/  SEL R2, R2, R7, !P1 ;  /* 0x0000000702027207 */ /* 0x000fe20004800000 */
[----:B------:R-:W-:Y:S01]  /*4760*/  HFMA2 R7, -RZ, RZ, 0, 0 ;  /* 0x00000000ff077431 */ /* 0x000fe200000001ff */
[----:B------:R-:W-:Y:S02]  /*4770*/  SEL R18, R18, R5, !P1 ;  /* 0x0000000512127207 */ /* 0x000fe40004800000 */
[----:B------:R-:W-:Y:S02]  /*4780*/  SEL R19, R2, 0xffffffff, P0 ;  /* 0xffffffff02137807 */ /* 0x000fe40000000000 */
[----:B------:R-:W-:Y:S01]  /*4790*/  SEL R18, R18, 0xffffffff, P0 ;  /* 0xffffffff12127807 */ /* 0x000fe20000000000 */
[----:B------:R-:W-:Y:S06]  /*47a0*/  RET.REL.NODEC R6 `(transpose_back_kernel) ;  /* 0xffffffb806147950 */ /* 0x000fec0003c3ffff */
        .weak           $__internal_1_$__cuda_sm20_rem_s64
        .type           $__internal_1_$__cuda_sm20_rem_s64,@function
        .size           $__internal_1_$__cuda_sm20_rem_s64,(.L_x_57 - $__internal_1_$__cuda_sm20_rem_s64)
$__internal_1_$__cuda_sm20_rem_s64:
[-C--:B------:R-:W-:Y:S02]  /*47b0*/  IADD3 R5, P1, PT, RZ, -R2.reuse, RZ ;  /* 0x80000002ff057210 */ /* 0x080fe40007f3e0ff */
[----:B------:R-:W-:Y:S02]  /*47c0*/  ISETP.GE.AND P0, PT, R3, RZ, PT ;  /* 0x000000ff0300720c */ /* 0x000fe40003f06270 */
[-C--:B------:R-:W-:Y:S02]  /*47d0*/  IADD3.X R7, PT, PT, RZ, ~R3.reuse, RZ, P1, !PT ;  /* 0x80000003ff077210 */ /* 0x080fe40000ffe4ff */
[----:B------:R-:W-:Y:S02]  /*47e0*/  SEL R4, R5, R2, !P0 ;  /* 0x0000000205047207 */ /* 0x000fe40004000000 */
[----:B------:R-:W-:-:S04]  /*47f0*/  SEL R5, R7, R3, !P0 ;  /* 0x0000000307057207 */ /* 0x000fc80004000000 */
[----:B------:R-:W0:Y:S08]  /*4800*/  I2F.U64.RP R7, R4 ;  /* 0x0000000400077312 */ /* 0x000e300000309000 */
[----:B0-----:R-:W0:Y:S02]  /*4810*/  MUFU.RCP R7, R7 ;  /* 0x0000000700077308 */ /* 0x001e240000001000 */
[----:B0-----:R-:W-:-:S06]  /*4820*/  VIADD R12, R7, 0x1ffffffe ;  /* 0x1ffffffe070c7836 */ /* 0x001fcc0000000000 */
[----:B------:R-:W0:Y:S02]  /*4830*/  F2I.U64.TRUNC R12, R12 ;  /* 0x0000000c000c7311 */ /* 0x000e24000020d800 */
[----:B0-----:R-:W-:-:S04]  /*4840*/  IMAD.WIDE.U32 R14, R12, R4, RZ ;  /* 0x000000040c0e7225 */ /* 0x001fc800078e00ff */
[C---:B------:R-:W-:Y:S01]  /*4850*/  IMAD R11, R12.reuse, R5, R15 ;  /* 0x000000050c0b7224 */ /* 0x040fe200078e020f */
[----:B------:R-:W-:Y:S02]  /*4860*/  IADD3 R17, P0, PT, RZ, -R14, RZ ;  /* 0x8000000eff117210 */ /* 0x000fe40007f1e0ff */
[----:B------:R-:W-:Y:S01]  /*4870*/  MOV R15, R12 ;  /* 0x0000000c000f7202 */ /* 0x000fe20000000f00 */
[----:B------:R-:W-:Y:S02]  /*4880*/  IMAD R11, R13, R4, R11 ;  /* 0x000000040d0b7224 */ /* 0x000fe400078e020b */
[----:B------:R-:W-:-:S03]  /*4890*/  IMAD.HI.U32 R14, R12, R17, RZ ;  /* 0x000000110c0e7227 */ /* 0x000fc600078e00ff */
[----:B------:R-:W-:-:S05]  /*48a0*/  IADD3.X R11, PT, PT, RZ, ~R11, RZ, P0, !PT ;  /* 0x8000000bff0b7210 */ /* 0x000fca00007fe4ff */
[----:B------:R-:W-:-:S04]  /*48b0*/  IMAD.WIDE.U32 R14, P0, R12, R11, R14 ;  /* 0x0000000b0c0e7225 */ /* 0x000fc8000780000e */
[C---:B------:R-:W-:Y:S02]  /*48c0*/  IMAD R19, R13.reuse, R11, RZ ;  /* 0x0000000b0d137224 */ /* 0x040fe400078e02ff */
[----:B------:R-:W-:-:S04]  /*48d0*/  IMAD.HI.U32 R14, P1, R13, R17, R14 ;  /* 0x000000110d0e7227 */ /* 0x000fc8000782000e */
[----:B------:R-:W-:Y:S01]  /*48e0*/  IMAD.HI.U32 R7, R13, R11, RZ ;  /* 0x0000000b0d077227 */ /* 0x000fe200078e00ff */
[----:B------:R-:W-:-:S03]  /*48f0*/  IADD3 R15, P2, PT, R19, R14, RZ ;  /* 0x0000000e130f7210 */ /* 0x000fc60007f5e0ff */
[----:B------:R-:W-:Y:S02]  /*4900*/  IMAD.X R7, R7, 0x1, R13, P0 ;  /* 0x0000000107077824 */ /* 0x000fe400000e060d */
[----:B------:R-:W-:-:S03]  /*4910*/  IMAD.WIDE.U32 R12, R15, R4, RZ ;  /* 0x000000040f0c7225 */ /* 0x000fc600078e00ff */
[----:B------:R-:W-:Y:S01]  /*4920*/  IADD3.X R7, PT, PT, RZ, RZ, R7, P2, P1 ;  /* 0x000000ffff077210 */ /* 0x000fe200017e2407 */
[----:B------:R-:W-:Y:S01]  /*4930*/  IMAD R8, R15, R5, R13 ;  /* 0x000000050f087224 */ /* 0x000fe200078e020d */
[----:B------:R-:W-:Y:S02]  /*4940*/  IADD3 R11, P0, PT, RZ, -R12, RZ ;  /* 0x8000000cff0b7210 */ /* 0x000fe40007f1e0ff */
[----:B------:R-:W-:Y:S01]  /*4950*/  IADD3 R13, P4, PT, RZ, -R10, RZ ;  /* 0x8000000aff0d7210 */ /* 0x000fe20007f9e0ff */
[----:B------:R-:W-:Y:S01]  /*4960*/  IMAD R8, R7, R4, R8 ;  /* 0x0000000407087224 */ /* 0x000fe200078e0208 */
[----:B------:R-:W-:Y:S01]  /*4970*/  ISETP.GE.AND P1, PT, R9, RZ, PT ;  /* 0x000000ff0900720c */ /* 0x000fe20003f26270 */
[----:B------:R-:W-:-:S03]  /*4980*/  IMAD.HI.U32 R14, R15, R11, RZ ;  /* 0x0000000b0f0e7227 */ /* 0x000fc600078e00ff */
[----:B------:R-:W-:Y:S02]  /*4990*/  IADD3.X R8, PT, PT, RZ, ~R8, RZ, P0, !PT ;  /* 0x80000008ff087210 */ /* 0x000fe400007fe4ff */
[----:B------:R-:W-:-:S03]  /*49a0*/  SEL R10, R13, R10, !P1 ;  /* 0x0000000a0d0a7207 */ /* 0x000fc60004800000 */
[----:B------:R-:W-:-:S04]  /*49b0*/  IMAD.WIDE.U32 R14, P0, R15, R8, R14 ;  /* 0x000000080f0e7225 */ /* 0x000fc8000780000e */
[C---:B------:R-:W-:Y:S02]  /*49c0*/  IMAD R12, R7.reuse, R8, RZ ;  /* 0x00000008070c7224 */ /* 0x040fe400078e02ff */
[----:B------:R-:W-:-:S04]  /*49d0*/  IMAD.HI.U32 R11, P2, R7, R11, R14 ;  /* 0x0000000b070b7227 */ /* 0x000fc8000784000e */
[----:B------:R-:W-:Y:S01]  /*49e0*/  IMAD.HI.U32 R8, R7, R8, RZ ;  /* 0x0000000807087227 */ /* 0x000fe200078e00ff */
[----:B------:R-:W-:Y:S02]  /*49f0*/  IADD3 R11, P3, PT, R12, R11, RZ ;  /* 0x0000000b0c0b7210 */ /* 0x000fe40007f7e0ff */
[-C--:B------:R-:W-:Y:S01]  /*4a00*/  IADD3.X R12, PT, PT, RZ, ~R9.reuse, RZ, P4, !PT ;  /* 0x80000009ff0c7210 */ /* 0x080fe200027fe4ff */
[----:B------:R-:W-:Y:S02]  /*4a10*/  IMAD.X R7, R8, 0x1, R7, P0 ;  /* 0x0000000108077824 */ /* 0x000fe400000e0607 */
[----:B------:R-:W-:Y:S01]  /*4a20*/  IMAD.HI.U32 R8, R11, R10, RZ ;  /* 0x0000000a0b087227 */ /* 0x000fe200078e00ff */
[----:B------:R-:W-:-:S03]  /*4a30*/  SEL R12, R12, R9, !P1 ;  /* 0x000000090c0c7207 */ /* 0x000fc60004800000 */
[----:B------:R-:W-:Y:S01]  /*4a40*/  HFMA2 R9, -RZ, RZ, 0, 0 ;  /* 0x00000000ff097431 */ /* 0x000fe200000001ff */
[----:B------:R-:W-:Y:S02]  /*4a50*/  IADD3.X R7, PT, PT, RZ, RZ, R7, P3, P2 ;  /* 0x000000ffff077210 */ /* 0x000fe40001fe4407 */
[----:B------:R-:W-:-:S04]  /*4a60*/  IMAD.WIDE.U32 R8, R11, R12, R8 ;  /* 0x0000000c0b087225 */ /* 0x000fc800078e0008 */
[C---:B------:R-:W-:Y:S02]  /*4a70*/  IMAD R11, R7.reuse, R12, RZ ;  /* 0x0000000c070b7224 */ /* 0x040fe400078e02ff */
[----:B------:R-:W-:-:S04]  /*4a80*/  IMAD.HI.U32 R8, P0, R7, R10, R8 ;  /* 0x0000000a07087227 */ /* 0x000fc80007800008 */
[----:B------:R-:W-:Y:S01]  /*4a90*/  IMAD.HI.U32 R7, R7, R12, RZ ;  /* 0x0000000c07077227 */ /* 0x000fe200078e00ff */
[----:B------:R-:W-:-:S04]  /*4aa0*/  IADD3 R11, P2, PT, R11, R8, RZ ;  /* 0x000000080b0b7210 */ /* 0x000fc80007f5e0ff */
[----:B------:R-:W-:Y:S01]  /*4ab0*/  IADD3.X R7, PT, PT, R7, RZ, RZ, P0, !PT ;  /* 0x000000ff07077210 */ /* 0x000fe200007fe4ff */
[----:B------:R-:W-:-:S04]  /*4ac0*/  IMAD.WIDE.U32 R8, R11, R4, RZ ;  /* 0x000000040b087225 */ /* 0x000fc800078e00ff */
[----:B------:R-:W-:Y:S01]  /*4ad0*/  IMAD.X R7, RZ, RZ, R7, P2 ;  /* 0x000000ffff077224 */ /* 0x000fe200010e0607 */
[----:B------:R-:W-:Y:S01]  /*4ae0*/  IADD3 R13, P2, PT, -R8, R10, RZ ;  /* 0x0000000a080d7210 */ /* 0x000fe20007f5e1ff */
[----:B------:R-:W-:-:S03]  /*4af0*/  IMAD R11, R11, R5, R9 ;  /* 0x000000050b0b7224 */ /* 0x000fc600078e0209 */
[-C--:B------:R-:W-:Y:S01]  /*4b00*/  ISETP.GE.U32.AND P0, PT, R13, R4.reuse, PT ;  /* 0x000000040d00720c */ /* 0x080fe20003f06070 */
[----:B------:R-:W-:-:S05]  /*4b10*/  IMAD R7, R7, R4, R11 ;  /* 0x0000000407077224 */ /* 0x000fca00078e020b */
[----:B------:R-:W-:Y:S02]  /*4b20*/  IADD3.X R11, PT, PT, ~R7, R12, RZ, P2, !PT ;  /* 0x0000000c070b7210 */ /* 0x000fe400017fe5ff */
[----:B------:R-:W-:Y:S02]  /*4b30*/  IADD3 R7, P2, PT, R13, -R4, RZ ;  /* 0x800000040d077210 */ /* 0x000fe40007f5e0ff */
[CC--:B------:R-:W-:Y:S02]  /*4b40*/  ISETP.GE.U32.AND.EX P0, PT, R11.reuse, R5.reuse, PT, P0 ;  /* 0x000000050b00720c */ /* 0x0c0fe40003f06100 */
[----:B------:R-:W-:Y:S02]  /*4b50*/  IADD3.X R9, PT, PT, R11, ~R5, RZ, P2, !PT ;  /* 0x800000050b097210 */ /* 0x000fe400017fe4ff */
[----:B------:R-:W-:Y:S02]  /*4b60*/  SEL R7, R7, R13, P0 ;  /* 0x0000000d07077207 */ /* 0x000fe40000000000 */
[----:B------:R-:W-:-:S02]  /*4b70*/  SEL R9, R9, R11, P0 ;  /* 0x0000000b09097207 */ /* 0x000fc40000000000 */
[CC--:B------:R-:W-:Y:S02]  /*4b80*/  ISETP.GE.U32.AND P0, PT, R7.reuse, R4.reuse, PT ;  /* 0x000000040700720c */ /* 0x0c0fe40003f06070 */
[----:B------:R-:W-:Y:S02]  /*4b90*/  IADD3 R4, P2, PT, R7, -R4, RZ ;  /* 0x8000000407047210 */ /* 0x000fe40007f5e0ff */
[----:B------:R-:W-:-:S03]  /*4ba0*/  ISETP.GE.U32.AND.EX P0, PT, R9, R5, PT, P0 ;  /* 0x000000050900720c */ /* 0x000fc60003f06100 */
[----:B------:R-:W-:Y:S01]  /*4bb0*/  IMAD.X R5, R9, 0x1, ~R5, P2 ;  /* 0x0000000109057824 */ /* 0x000fe200010e0e05 */
[----:B------:R-:W-:-:S04]  /*4bc0*/  SEL R4, R4, R7, P0 ;  /* 0x0000000704047207 */ /* 0x000fc80000000000 */
[----:B------:R-:W-:Y:S02]  /*4bd0*/  SEL R5, R5, R9, P0 ;  /* 0x0000000905057207 */ /* 0x000fe40000000000 */
[-C--:B------:R-:W-:Y:S02]  /*4be0*/  IADD3 R7, P2, PT, RZ, -R4.reuse, RZ ;  /* 0x80000004ff077210 */ /* 0x080fe40007f5e0ff */
[----:B------:R-:W-:Y:S02]  /*4bf0*/  ISETP.NE.U32.AND P0, PT, R2, RZ, PT ;  /* 0x000000ff0200720c */ /* 0x000fe40003f05070 */
[----:B------:R-:W-:Y:S02]  /*4c00*/  IADD3.X R8, PT, PT, RZ, ~R5, RZ, P2, !PT ;  /* 0x80000005ff087210 */ /* 0x000fe400017fe4ff */
[----:B------:R-:W-:Y:S02]  /*4c10*/  SEL R2, R7, R4, !P1 ;  /* 0x0000000407027207 */ /* 0x000fe40004800000 */
[----:B------:R-:W-:-:S02]  /*4c20*/  MOV R7, 0x0 ;  /* 0x0000000000077802 */ /* 0x000fc40000000f00 */
[----:B------:R-:W-:Y:S02]  /*4c30*/  ISETP.NE.AND.EX P0, PT, R3, RZ, PT, P0 ;  /* 0x000000ff0300720c */ /* 0x000fe40003f05300 */
[----:B------:R-:W-:Y:S02]  /*4c40*/  SEL R3, R8, R5, !P1 ;  /* 0x0000000508037207 */ /* 0x000fe40004800000 */
[----:B------:R-:W-:Y:S02]  /*4c50*/  SEL R2, R2, 0xffffffff, P0 ;  /* 0xffffffff02027807 */ /* 0x000fe40000000000 */
[----:B------:R-:W-:Y:S01]  /*4c60*/  SEL R3, R3, 0xffffffff, P0 ;  /* 0xffffffff03037807 */ /* 0x000fe20000000000 */
[----:B------:R-:W-:Y:S06]  /*4c70*/  RET.REL.NODEC R6 `(transpose_back_kernel) ;  /* 0xffffffb006e07950 */ /* 0x000fec0003c3ffff */
.L_x_55:
[----:B------:R-:W-:-:S00]  /*4c80*/  BRA `(.L_x_55) ;  /* 0xfffffffc00fc7947 */ /* 0x000fc0000383ffff */
[----:B------:R-:W-:-:S00]  /*4c90*/  NOP ;  /* 0x0000000000007918 */ /* 0x000fc00000000000 */
        /* <DEDUP_REMOVED lines=14> */
.L_x_57:


//--------------------- .nv.shared.reserved.0     --------------------------
	.section	.nv.shared.reserved.0,"aw",@nobits
	.weak		__nv_reservedSMEM_offset_0_alias
	.size		__nv_reservedSMEM_offset_0_alias, 0, 64
	.other		__nv_reservedSMEM_offset_0_alias,@"STO_CUDA_RESERVED_SHARED STV_DEFAULT"
__nv_reservedSMEM_offset_0_alias:
	.zero		0
	.zero		64


//--------------------- .nv.constant0.transpose_back_kernel --------------------------
	.section	.nv.constant0.transpose_back_kernel,"a",@progbits
	.sectionflags	@""
	.align	4
.nv.constant0.transpose_back_kernel:
	.zero		960


//--------------------- SYMBOLS --------------------------

	.type		.nv.reservedSmem.offset0,@object
	.size		.nv.reservedSmem.offset0,0x4
